//
// Generated by NVIDIA NVVM Compiler
//
// Compiler Build ID: CL-36424714
// Cuda compilation tools, release 13.0, V13.0.88
// Based on NVVM 20.0.0
//

.version 9.0
.target sm_100
.address_size 64

	// .globl	_Z12kernel_dummyPcPmmm
.global .align 4 .b8 precalc_xorwow_matrix[102400];
.global .align 4 .b8 precalc_xorwow_offset_matrix[102400];
.global .align 4 .b8 mrg32k3aM1[2304];
.global .align 4 .b8 mrg32k3aM2[2304];
.global .align 4 .b8 mrg32k3aM1SubSeq[2016];
.global .align 4 .b8 mrg32k3aM2SubSeq[2016];
.global .align 4 .b8 mrg32k3aM1Seq[2304];
.global .align 4 .b8 mrg32k3aM2Seq[2304];
.const .align 8 .b8 __cr_lgamma_table[72];
.extern .shared .align 16 .b8 sdata[];

.visible .entry _Z12kernel_dummyPcPmmm(
	.param .u64 .ptr .align 1 _Z12kernel_dummyPcPmmm_param_0,
	.param .u64 .ptr .align 1 _Z12kernel_dummyPcPmmm_param_1,
	.param .u64 _Z12kernel_dummyPcPmmm_param_2,
	.param .u64 _Z12kernel_dummyPcPmmm_param_3
)
{
	.local .align 8 .b8 	__local_depot0[48];
	.reg .b64 	%SP;
	.reg .b64 	%SPL;
	.reg .pred 	%p<76>;
	.reg .b32 	%r<1231>;
	.reg .b32 	%f<5>;
	.reg .b64 	%rd<104>;

	mov.u64 	%SPL, __local_depot0;
	ld.param.u64 	%rd37, [_Z12kernel_dummyPcPmmm_param_3];
	add.u64 	%rd1, %SPL, 0;
	mov.u32 	%r559, %tid.x;
	cvt.u64.u32 	%rd2, %r559;
	mov.b32 	%r955, 1593684748;
	mov.b32 	%r560, 832094735;
	st.local.v2.u32 	[%rd1], {%r560, %r955};
	mov.b32 	%r953, -123459836;
	mov.b32 	%r954, 1111207954;
	st.local.v2.u32 	[%rd1+8], {%r954, %r953};
	mov.b32 	%r951, 1476011280;
	mov.b32 	%r952, -589760388;
	st.local.v2.u32 	[%rd1+16], {%r952, %r951};
	setp.eq.s32 	%p1, %r559, 0;
	@%p1 bra 	$L__BB0_115;
	mov.b32 	%r938, 0;
	mov.b32 	%r955, 1593684748;
	mov.b32 	%r954, 1111207954;
	mov.b32 	%r953, -123459836;
	mov.b32 	%r952, -589760388;
	mov.b32 	%r951, 1476011280;
	mov.u64 	%rd94, %rd2;
$L__BB0_2:
	mov.u64 	%rd3, %rd94;
	and.b64  	%rd4, %rd3, 3;
	setp.eq.s64 	%p2, %rd4, 0;
	@%p2 bra 	$L__BB0_114;
	mul.wide.u32 	%rd39, %r938, 3200;
	mov.u64 	%rd40, precalc_xorwow_matrix;
	add.s64 	%rd5, %rd40, %rd39;
	mov.b32 	%r951, 0;
	mov.u32 	%r952, %r951;
	mov.u32 	%r953, %r951;
	mov.u32 	%r954, %r951;
	mov.u32 	%r955, %r951;
	mov.u32 	%r944, %r951;
$L__BB0_4:
	mul.wide.u32 	%rd41, %r944, 4;
	add.s64 	%rd42, %rd1, %rd41;
	ld.local.u32 	%r13, [%rd42+4];
	shl.b32 	%r14, %r944, 5;
	mov.b32 	%r950, 0;
$L__BB0_5:
	.pragma "nounroll";
	shr.u32 	%r569, %r13, %r950;
	and.b32  	%r570, %r569, 1;
	setp.eq.b32 	%p3, %r570, 1;
	not.pred 	%p4, %p3;
	add.s32 	%r571, %r14, %r950;
	mul.lo.s32 	%r572, %r571, 5;
	mul.wide.u32 	%rd43, %r572, 4;
	add.s64 	%rd6, %rd5, %rd43;
	@%p4 bra 	$L__BB0_7;
	ld.global.u32 	%r573, [%rd6];
	xor.b32  	%r955, %r955, %r573;
	ld.global.u32 	%r574, [%rd6+4];
	xor.b32  	%r954, %r954, %r574;
	ld.global.u32 	%r575, [%rd6+8];
	xor.b32  	%r953, %r953, %r575;
	ld.global.u32 	%r576, [%rd6+12];
	xor.b32  	%r952, %r952, %r576;
	ld.global.u32 	%r577, [%rd6+16];
	xor.b32  	%r951, %r951, %r577;
$L__BB0_7:
	and.b32  	%r579, %r569, 2;
	setp.eq.s32 	%p5, %r579, 0;
	@%p5 bra 	$L__BB0_9;
	ld.global.u32 	%r580, [%rd6+20];
	xor.b32  	%r955, %r955, %r580;
	ld.global.u32 	%r581, [%rd6+24];
	xor.b32  	%r954, %r954, %r581;
	ld.global.u32 	%r582, [%rd6+28];
	xor.b32  	%r953, %r953, %r582;
	ld.global.u32 	%r583, [%rd6+32];
	xor.b32  	%r952, %r952, %r583;
	ld.global.u32 	%r584, [%rd6+36];
	xor.b32  	%r951, %r951, %r584;
$L__BB0_9:
	and.b32  	%r586, %r569, 4;
	setp.eq.s32 	%p6, %r586, 0;
	@%p6 bra 	$L__BB0_11;
	ld.global.u32 	%r587, [%rd6+40];
	xor.b32  	%r955, %r955, %r587;
	ld.global.u32 	%r588, [%rd6+44];
	xor.b32  	%r954, %r954, %r588;
	ld.global.u32 	%r589, [%rd6+48];
	xor.b32  	%r953, %r953, %r589;
	ld.global.u32 	%r590, [%rd6+52];
	xor.b32  	%r952, %r952, %r590;
	ld.global.u32 	%r591, [%rd6+56];
	xor.b32  	%r951, %r951, %r591;
$L__BB0_11:
	and.b32  	%r593, %r569, 8;
	setp.eq.s32 	%p7, %r593, 0;
	@%p7 bra 	$L__BB0_13;
	ld.global.u32 	%r594, [%rd6+60];
	xor.b32  	%r955, %r955, %r594;
	ld.global.u32 	%r595, [%rd6+64];
	xor.b32  	%r954, %r954, %r595;
	ld.global.u32 	%r596, [%rd6+68];
	xor.b32  	%r953, %r953, %r596;
	ld.global.u32 	%r597, [%rd6+72];
	xor.b32  	%r952, %r952, %r597;
	ld.global.u32 	%r598, [%rd6+76];
	xor.b32  	%r951, %r951, %r598;
$L__BB0_13:
	and.b32  	%r600, %r569, 16;
	setp.eq.s32 	%p8, %r600, 0;
	@%p8 bra 	$L__BB0_15;
	ld.global.u32 	%r601, [%rd6+80];
	xor.b32  	%r955, %r955, %r601;
	ld.global.u32 	%r602, [%rd6+84];
	xor.b32  	%r954, %r954, %r602;
	ld.global.u32 	%r603, [%rd6+88];
	xor.b32  	%r953, %r953, %r603;
	ld.global.u32 	%r604, [%rd6+92];
	xor.b32  	%r952, %r952, %r604;
	ld.global.u32 	%r605, [%rd6+96];
	xor.b32  	%r951, %r951, %r605;
$L__BB0_15:
	and.b32  	%r607, %r569, 32;
	setp.eq.s32 	%p9, %r607, 0;
	@%p9 bra 	$L__BB0_17;
	ld.global.u32 	%r608, [%rd6+100];
	xor.b32  	%r955, %r955, %r608;
	ld.global.u32 	%r609, [%rd6+104];
	xor.b32  	%r954, %r954, %r609;
	ld.global.u32 	%r610, [%rd6+108];
	xor.b32  	%r953, %r953, %r610;
	ld.global.u32 	%r611, [%rd6+112];
	xor.b32  	%r952, %r952, %r611;
	ld.global.u32 	%r612, [%rd6+116];
	xor.b32  	%r951, %r951, %r612;
$L__BB0_17:
	and.b32  	%r614, %r569, 64;
	setp.eq.s32 	%p10, %r614, 0;
	@%p10 bra 	$L__BB0_19;
	ld.global.u32 	%r615, [%rd6+120];
	xor.b32  	%r955, %r955, %r615;
	ld.global.u32 	%r616, [%rd6+124];
	xor.b32  	%r954, %r954, %r616;
	ld.global.u32 	%r617, [%rd6+128];
	xor.b32  	%r953, %r953, %r617;
	ld.global.u32 	%r618, [%rd6+132];
	xor.b32  	%r952, %r952, %r618;
	ld.global.u32 	%r619, [%rd6+136];
	xor.b32  	%r951, %r951, %r619;
$L__BB0_19:
	and.b32  	%r621, %r569, 128;
	setp.eq.s32 	%p11, %r621, 0;
	@%p11 bra 	$L__BB0_21;
	ld.global.u32 	%r622, [%rd6+140];
	xor.b32  	%r955, %r955, %r622;
	ld.global.u32 	%r623, [%rd6+144];
	xor.b32  	%r954, %r954, %r623;
	ld.global.u32 	%r624, [%rd6+148];
	xor.b32  	%r953, %r953, %r624;
	ld.global.u32 	%r625, [%rd6+152];
	xor.b32  	%r952, %r952, %r625;
	ld.global.u32 	%r626, [%rd6+156];
	xor.b32  	%r951, %r951, %r626;
$L__BB0_21:
	and.b32  	%r628, %r569, 256;
	setp.eq.s32 	%p12, %r628, 0;
	@%p12 bra 	$L__BB0_23;
	ld.global.u32 	%r629, [%rd6+160];
	xor.b32  	%r955, %r955, %r629;
	ld.global.u32 	%r630, [%rd6+164];
	xor.b32  	%r954, %r954, %r630;
	ld.global.u32 	%r631, [%rd6+168];
	xor.b32  	%r953, %r953, %r631;
	ld.global.u32 	%r632, [%rd6+172];
	xor.b32  	%r952, %r952, %r632;
	ld.global.u32 	%r633, [%rd6+176];
	xor.b32  	%r951, %r951, %r633;
$L__BB0_23:
	and.b32  	%r635, %r569, 512;
	setp.eq.s32 	%p13, %r635, 0;
	@%p13 bra 	$L__BB0_25;
	ld.global.u32 	%r636, [%rd6+180];
	xor.b32  	%r955, %r955, %r636;
	ld.global.u32 	%r637, [%rd6+184];
	xor.b32  	%r954, %r954, %r637;
	ld.global.u32 	%r638, [%rd6+188];
	xor.b32  	%r953, %r953, %r638;
	ld.global.u32 	%r639, [%rd6+192];
	xor.b32  	%r952, %r952, %r639;
	ld.global.u32 	%r640, [%rd6+196];
	xor.b32  	%r951, %r951, %r640;
$L__BB0_25:
	and.b32  	%r642, %r569, 1024;
	setp.eq.s32 	%p14, %r642, 0;
	@%p14 bra 	$L__BB0_27;
	ld.global.u32 	%r643, [%rd6+200];
	xor.b32  	%r955, %r955, %r643;
	ld.global.u32 	%r644, [%rd6+204];
	xor.b32  	%r954, %r954, %r644;
	ld.global.u32 	%r645, [%rd6+208];
	xor.b32  	%r953, %r953, %r645;
	ld.global.u32 	%r646, [%rd6+212];
	xor.b32  	%r952, %r952, %r646;
	ld.global.u32 	%r647, [%rd6+216];
	xor.b32  	%r951, %r951, %r647;
$L__BB0_27:
	and.b32  	%r649, %r569, 2048;
	setp.eq.s32 	%p15, %r649, 0;
	@%p15 bra 	$L__BB0_29;
	ld.global.u32 	%r650, [%rd6+220];
	xor.b32  	%r955, %r955, %r650;
	ld.global.u32 	%r651, [%rd6+224];
	xor.b32  	%r954, %r954, %r651;
	ld.global.u32 	%r652, [%rd6+228];
	xor.b32  	%r953, %r953, %r652;
	ld.global.u32 	%r653, [%rd6+232];
	xor.b32  	%r952, %r952, %r653;
	ld.global.u32 	%r654, [%rd6+236];
	xor.b32  	%r951, %r951, %r654;
$L__BB0_29:
	and.b32  	%r656, %r569, 4096;
	setp.eq.s32 	%p16, %r656, 0;
	@%p16 bra 	$L__BB0_31;
	ld.global.u32 	%r657, [%rd6+240];
	xor.b32  	%r955, %r955, %r657;
	ld.global.u32 	%r658, [%rd6+244];
	xor.b32  	%r954, %r954, %r658;
	ld.global.u32 	%r659, [%rd6+248];
	xor.b32  	%r953, %r953, %r659;
	ld.global.u32 	%r660, [%rd6+252];
	xor.b32  	%r952, %r952, %r660;
	ld.global.u32 	%r661, [%rd6+256];
	xor.b32  	%r951, %r951, %r661;
$L__BB0_31:
	and.b32  	%r663, %r569, 8192;
	setp.eq.s32 	%p17, %r663, 0;
	@%p17 bra 	$L__BB0_33;
	ld.global.u32 	%r664, [%rd6+260];
	xor.b32  	%r955, %r955, %r664;
	ld.global.u32 	%r665, [%rd6+264];
	xor.b32  	%r954, %r954, %r665;
	ld.global.u32 	%r666, [%rd6+268];
	xor.b32  	%r953, %r953, %r666;
	ld.global.u32 	%r667, [%rd6+272];
	xor.b32  	%r952, %r952, %r667;
	ld.global.u32 	%r668, [%rd6+276];
	xor.b32  	%r951, %r951, %r668;
$L__BB0_33:
	and.b32  	%r670, %r569, 16384;
	setp.eq.s32 	%p18, %r670, 0;
	@%p18 bra 	$L__BB0_35;
	ld.global.u32 	%r671, [%rd6+280];
	xor.b32  	%r955, %r955, %r671;
	ld.global.u32 	%r672, [%rd6+284];
	xor.b32  	%r954, %r954, %r672;
	ld.global.u32 	%r673, [%rd6+288];
	xor.b32  	%r953, %r953, %r673;
	ld.global.u32 	%r674, [%rd6+292];
	xor.b32  	%r952, %r952, %r674;
	ld.global.u32 	%r675, [%rd6+296];
	xor.b32  	%r951, %r951, %r675;
$L__BB0_35:
	and.b32  	%r677, %r569, 32768;
	setp.eq.s32 	%p19, %r677, 0;
	@%p19 bra 	$L__BB0_37;
	ld.global.u32 	%r678, [%rd6+300];
	xor.b32  	%r955, %r955, %r678;
	ld.global.u32 	%r679, [%rd6+304];
	xor.b32  	%r954, %r954, %r679;
	ld.global.u32 	%r680, [%rd6+308];
	xor.b32  	%r953, %r953, %r680;
	ld.global.u32 	%r681, [%rd6+312];
	xor.b32  	%r952, %r952, %r681;
	ld.global.u32 	%r682, [%rd6+316];
	xor.b32  	%r951, %r951, %r682;
$L__BB0_37:
	add.s32 	%r950, %r950, 16;
	setp.ne.s32 	%p20, %r950, 32;
	@%p20 bra 	$L__BB0_5;
	mad.lo.s32 	%r683, %r944, -31, %r14;
	add.s32 	%r944, %r683, 1;
	setp.ne.s32 	%p21, %r944, 5;
	@%p21 bra 	$L__BB0_4;
	st.local.u32 	[%rd1+4], %r955;
	st.local.v2.u32 	[%rd1+8], {%r954, %r953};
	st.local.v2.u32 	[%rd1+16], {%r952, %r951};
	setp.eq.s64 	%p22, %rd4, 1;
	@%p22 bra 	$L__BB0_114;
	mov.b32 	%r951, 0;
	mov.u32 	%r952, %r951;
	mov.u32 	%r953, %r951;
	mov.u32 	%r954, %r951;
	mov.u32 	%r955, %r951;
	mov.u32 	%r1036, %r951;
$L__BB0_41:
	mul.wide.u32 	%rd44, %r1036, 4;
	add.s64 	%rd45, %rd1, %rd44;
	ld.local.u32 	%r189, [%rd45+4];
	shl.b32 	%r190, %r1036, 5;
	mov.b32 	%r1042, 0;
$L__BB0_42:
	.pragma "nounroll";
	shr.u32 	%r686, %r189, %r1042;
	and.b32  	%r687, %r686, 1;
	setp.eq.b32 	%p23, %r687, 1;
	not.pred 	%p24, %p23;
	add.s32 	%r688, %r190, %r1042;
	mul.lo.s32 	%r689, %r688, 5;
	mul.wide.u32 	%rd46, %r689, 4;
	add.s64 	%rd7, %rd5, %rd46;
	@%p24 bra 	$L__BB0_44;
	ld.global.u32 	%r690, [%rd7];
	xor.b32  	%r955, %r955, %r690;
	ld.global.u32 	%r691, [%rd7+4];
	xor.b32  	%r954, %r954, %r691;
	ld.global.u32 	%r692, [%rd7+8];
	xor.b32  	%r953, %r953, %r692;
	ld.global.u32 	%r693, [%rd7+12];
	xor.b32  	%r952, %r952, %r693;
	ld.global.u32 	%r694, [%rd7+16];
	xor.b32  	%r951, %r951, %r694;
$L__BB0_44:
	and.b32  	%r696, %r686, 2;
	setp.eq.s32 	%p25, %r696, 0;
	@%p25 bra 	$L__BB0_46;
	ld.global.u32 	%r697, [%rd7+20];
	xor.b32  	%r955, %r955, %r697;
	ld.global.u32 	%r698, [%rd7+24];
	xor.b32  	%r954, %r954, %r698;
	ld.global.u32 	%r699, [%rd7+28];
	xor.b32  	%r953, %r953, %r699;
	ld.global.u32 	%r700, [%rd7+32];
	xor.b32  	%r952, %r952, %r700;
	ld.global.u32 	%r701, [%rd7+36];
	xor.b32  	%r951, %r951, %r701;
$L__BB0_46:
	and.b32  	%r703, %r686, 4;
	setp.eq.s32 	%p26, %r703, 0;
	@%p26 bra 	$L__BB0_48;
	ld.global.u32 	%r704, [%rd7+40];
	xor.b32  	%r955, %r955, %r704;
	ld.global.u32 	%r705, [%rd7+44];
	xor.b32  	%r954, %r954, %r705;
	ld.global.u32 	%r706, [%rd7+48];
	xor.b32  	%r953, %r953, %r706;
	ld.global.u32 	%r707, [%rd7+52];
	xor.b32  	%r952, %r952, %r707;
	ld.global.u32 	%r708, [%rd7+56];
	xor.b32  	%r951, %r951, %r708;
$L__BB0_48:
	and.b32  	%r710, %r686, 8;
	setp.eq.s32 	%p27, %r710, 0;
	@%p27 bra 	$L__BB0_50;
	ld.global.u32 	%r711, [%rd7+60];
	xor.b32  	%r955, %r955, %r711;
	ld.global.u32 	%r712, [%rd7+64];
	xor.b32  	%r954, %r954, %r712;
	ld.global.u32 	%r713, [%rd7+68];
	xor.b32  	%r953, %r953, %r713;
	ld.global.u32 	%r714, [%rd7+72];
	xor.b32  	%r952, %r952, %r714;
	ld.global.u32 	%r715, [%rd7+76];
	xor.b32  	%r951, %r951, %r715;
$L__BB0_50:
	and.b32  	%r717, %r686, 16;
	setp.eq.s32 	%p28, %r717, 0;
	@%p28 bra 	$L__BB0_52;
	ld.global.u32 	%r718, [%rd7+80];
	xor.b32  	%r955, %r955, %r718;
	ld.global.u32 	%r719, [%rd7+84];
	xor.b32  	%r954, %r954, %r719;
	ld.global.u32 	%r720, [%rd7+88];
	xor.b32  	%r953, %r953, %r720;
	ld.global.u32 	%r721, [%rd7+92];
	xor.b32  	%r952, %r952, %r721;
	ld.global.u32 	%r722, [%rd7+96];
	xor.b32  	%r951, %r951, %r722;
$L__BB0_52:
	and.b32  	%r724, %r686, 32;
	setp.eq.s32 	%p29, %r724, 0;
	@%p29 bra 	$L__BB0_54;
	ld.global.u32 	%r725, [%rd7+100];
	xor.b32  	%r955, %r955, %r725;
	ld.global.u32 	%r726, [%rd7+104];
	xor.b32  	%r954, %r954, %r726;
	ld.global.u32 	%r727, [%rd7+108];
	xor.b32  	%r953, %r953, %r727;
	ld.global.u32 	%r728, [%rd7+112];
	xor.b32  	%r952, %r952, %r728;
	ld.global.u32 	%r729, [%rd7+116];
	xor.b32  	%r951, %r951, %r729;
$L__BB0_54:
	and.b32  	%r731, %r686, 64;
	setp.eq.s32 	%p30, %r731, 0;
	@%p30 bra 	$L__BB0_56;
	ld.global.u32 	%r732, [%rd7+120];
	xor.b32  	%r955, %r955, %r732;
	ld.global.u32 	%r733, [%rd7+124];
	xor.b32  	%r954, %r954, %r733;
	ld.global.u32 	%r734, [%rd7+128];
	xor.b32  	%r953, %r953, %r734;
	ld.global.u32 	%r735, [%rd7+132];
	xor.b32  	%r952, %r952, %r735;
	ld.global.u32 	%r736, [%rd7+136];
	xor.b32  	%r951, %r951, %r736;
$L__BB0_56:
	and.b32  	%r738, %r686, 128;
	setp.eq.s32 	%p31, %r738, 0;
	@%p31 bra 	$L__BB0_58;
	ld.global.u32 	%r739, [%rd7+140];
	xor.b32  	%r955, %r955, %r739;
	ld.global.u32 	%r740, [%rd7+144];
	xor.b32  	%r954, %r954, %r740;
	ld.global.u32 	%r741, [%rd7+148];
	xor.b32  	%r953, %r953, %r741;
	ld.global.u32 	%r742, [%rd7+152];
	xor.b32  	%r952, %r952, %r742;
	ld.global.u32 	%r743, [%rd7+156];
	xor.b32  	%r951, %r951, %r743;
$L__BB0_58:
	and.b32  	%r745, %r686, 256;
	setp.eq.s32 	%p32, %r745, 0;
	@%p32 bra 	$L__BB0_60;
	ld.global.u32 	%r746, [%rd7+160];
	xor.b32  	%r955, %r955, %r746;
	ld.global.u32 	%r747, [%rd7+164];
	xor.b32  	%r954, %r954, %r747;
	ld.global.u32 	%r748, [%rd7+168];
	xor.b32  	%r953, %r953, %r748;
	ld.global.u32 	%r749, [%rd7+172];
	xor.b32  	%r952, %r952, %r749;
	ld.global.u32 	%r750, [%rd7+176];
	xor.b32  	%r951, %r951, %r750;
$L__BB0_60:
	and.b32  	%r752, %r686, 512;
	setp.eq.s32 	%p33, %r752, 0;
	@%p33 bra 	$L__BB0_62;
	ld.global.u32 	%r753, [%rd7+180];
	xor.b32  	%r955, %r955, %r753;
	ld.global.u32 	%r754, [%rd7+184];
	xor.b32  	%r954, %r954, %r754;
	ld.global.u32 	%r755, [%rd7+188];
	xor.b32  	%r953, %r953, %r755;
	ld.global.u32 	%r756, [%rd7+192];
	xor.b32  	%r952, %r952, %r756;
	ld.global.u32 	%r757, [%rd7+196];
	xor.b32  	%r951, %r951, %r757;
$L__BB0_62:
	and.b32  	%r759, %r686, 1024;
	setp.eq.s32 	%p34, %r759, 0;
	@%p34 bra 	$L__BB0_64;
	ld.global.u32 	%r760, [%rd7+200];
	xor.b32  	%r955, %r955, %r760;
	ld.global.u32 	%r761, [%rd7+204];
	xor.b32  	%r954, %r954, %r761;
	ld.global.u32 	%r762, [%rd7+208];
	xor.b32  	%r953, %r953, %r762;
	ld.global.u32 	%r763, [%rd7+212];
	xor.b32  	%r952, %r952, %r763;
	ld.global.u32 	%r764, [%rd7+216];
	xor.b32  	%r951, %r951, %r764;
$L__BB0_64:
	and.b32  	%r766, %r686, 2048;
	setp.eq.s32 	%p35, %r766, 0;
	@%p35 bra 	$L__BB0_66;
	ld.global.u32 	%r767, [%rd7+220];
	xor.b32  	%r955, %r955, %r767;
	ld.global.u32 	%r768, [%rd7+224];
	xor.b32  	%r954, %r954, %r768;
	ld.global.u32 	%r769, [%rd7+228];
	xor.b32  	%r953, %r953, %r769;
	ld.global.u32 	%r770, [%rd7+232];
	xor.b32  	%r952, %r952, %r770;
	ld.global.u32 	%r771, [%rd7+236];
	xor.b32  	%r951, %r951, %r771;
$L__BB0_66:
	and.b32  	%r773, %r686, 4096;
	setp.eq.s32 	%p36, %r773, 0;
	@%p36 bra 	$L__BB0_68;
	ld.global.u32 	%r774, [%rd7+240];
	xor.b32  	%r955, %r955, %r774;
	ld.global.u32 	%r775, [%rd7+244];
	xor.b32  	%r954, %r954, %r775;
	ld.global.u32 	%r776, [%rd7+248];
	xor.b32  	%r953, %r953, %r776;
	ld.global.u32 	%r777, [%rd7+252];
	xor.b32  	%r952, %r952, %r777;
	ld.global.u32 	%r778, [%rd7+256];
	xor.b32  	%r951, %r951, %r778;
$L__BB0_68:
	and.b32  	%r780, %r686, 8192;
	setp.eq.s32 	%p37, %r780, 0;
	@%p37 bra 	$L__BB0_70;
	ld.global.u32 	%r781, [%rd7+260];
	xor.b32  	%r955, %r955, %r781;
	ld.global.u32 	%r782, [%rd7+264];
	xor.b32  	%r954, %r954, %r782;
	ld.global.u32 	%r783, [%rd7+268];
	xor.b32  	%r953, %r953, %r783;
	ld.global.u32 	%r784, [%rd7+272];
	xor.b32  	%r952, %r952, %r784;
	ld.global.u32 	%r785, [%rd7+276];
	xor.b32  	%r951, %r951, %r785;
$L__BB0_70:
	and.b32  	%r787, %r686, 16384;
	setp.eq.s32 	%p38, %r787, 0;
	@%p38 bra 	$L__BB0_72;
	ld.global.u32 	%r788, [%rd7+280];
	xor.b32  	%r955, %r955, %r788;
	ld.global.u32 	%r789, [%rd7+284];
	xor.b32  	%r954, %r954, %r789;
	ld.global.u32 	%r790, [%rd7+288];
	xor.b32  	%r953, %r953, %r790;
	ld.global.u32 	%r791, [%rd7+292];
	xor.b32  	%r952, %r952, %r791;
	ld.global.u32 	%r792, [%rd7+296];
	xor.b32  	%r951, %r951, %r792;
$L__BB0_72:
	and.b32  	%r794, %r686, 32768;
	setp.eq.s32 	%p39, %r794, 0;
	@%p39 bra 	$L__BB0_74;
	ld.global.u32 	%r795, [%rd7+300];
	xor.b32  	%r955, %r955, %r795;
	ld.global.u32 	%r796, [%rd7+304];
	xor.b32  	%r954, %r954, %r796;
	ld.global.u32 	%r797, [%rd7+308];
	xor.b32  	%r953, %r953, %r797;
	ld.global.u32 	%r798, [%rd7+312];
	xor.b32  	%r952, %r952, %r798;
	ld.global.u32 	%r799, [%rd7+316];
	xor.b32  	%r951, %r951, %r799;
$L__BB0_74:
	add.s32 	%r1042, %r1042, 16;
	setp.ne.s32 	%p40, %r1042, 32;
	@%p40 bra 	$L__BB0_42;
	mad.lo.s32 	%r800, %r1036, -31, %r190;
	add.s32 	%r1036, %r800, 1;
	setp.ne.s32 	%p41, %r1036, 5;
	@%p41 bra 	$L__BB0_41;
	st.local.u32 	[%rd1+4], %r955;
	st.local.v2.u32 	[%rd1+8], {%r954, %r953};
	st.local.v2.u32 	[%rd1+16], {%r952, %r951};
	setp.ne.s64 	%p42, %rd4, 3;
	@%p42 bra 	$L__BB0_114;
	mov.b32 	%r951, 0;
	mov.u32 	%r952, %r951;
	mov.u32 	%r953, %r951;
	mov.u32 	%r954, %r951;
	mov.u32 	%r955, %r951;
	mov.u32 	%r1128, %r951;
$L__BB0_78:
	mul.wide.u32 	%rd47, %r1128, 4;
	add.s64 	%rd48, %rd1, %rd47;
	ld.local.u32 	%r365, [%rd48+4];
	shl.b32 	%r366, %r1128, 5;
	mov.b32 	%r1134, 0;
$L__BB0_79:
	.pragma "nounroll";
	shr.u32 	%r803, %r365, %r1134;
	and.b32  	%r804, %r803, 1;
	setp.eq.b32 	%p43, %r804, 1;
	not.pred 	%p44, %p43;
	add.s32 	%r805, %r366, %r1134;
	mul.lo.s32 	%r806, %r805, 5;
	mul.wide.u32 	%rd49, %r806, 4;
	add.s64 	%rd8, %rd5, %rd49;
	@%p44 bra 	$L__BB0_81;
	ld.global.u32 	%r807, [%rd8];
	xor.b32  	%r955, %r955, %r807;
	ld.global.u32 	%r808, [%rd8+4];
	xor.b32  	%r954, %r954, %r808;
	ld.global.u32 	%r809, [%rd8+8];
	xor.b32  	%r953, %r953, %r809;
	ld.global.u32 	%r810, [%rd8+12];
	xor.b32  	%r952, %r952, %r810;
	ld.global.u32 	%r811, [%rd8+16];
	xor.b32  	%r951, %r951, %r811;
$L__BB0_81:
	and.b32  	%r813, %r803, 2;
	setp.eq.s32 	%p45, %r813, 0;
	@%p45 bra 	$L__BB0_83;
	ld.global.u32 	%r814, [%rd8+20];
	xor.b32  	%r955, %r955, %r814;
	ld.global.u32 	%r815, [%rd8+24];
	xor.b32  	%r954, %r954, %r815;
	ld.global.u32 	%r816, [%rd8+28];
	xor.b32  	%r953, %r953, %r816;
	ld.global.u32 	%r817, [%rd8+32];
	xor.b32  	%r952, %r952, %r817;
	ld.global.u32 	%r818, [%rd8+36];
	xor.b32  	%r951, %r951, %r818;
$L__BB0_83:
	and.b32  	%r820, %r803, 4;
	setp.eq.s32 	%p46, %r820, 0;
	@%p46 bra 	$L__BB0_85;
	ld.global.u32 	%r821, [%rd8+40];
	xor.b32  	%r955, %r955, %r821;
	ld.global.u32 	%r822, [%rd8+44];
	xor.b32  	%r954, %r954, %r822;
	ld.global.u32 	%r823, [%rd8+48];
	xor.b32  	%r953, %r953, %r823;
	ld.global.u32 	%r824, [%rd8+52];
	xor.b32  	%r952, %r952, %r824;
	ld.global.u32 	%r825, [%rd8+56];
	xor.b32  	%r951, %r951, %r825;
$L__BB0_85:
	and.b32  	%r827, %r803, 8;
	setp.eq.s32 	%p47, %r827, 0;
	@%p47 bra 	$L__BB0_87;
	ld.global.u32 	%r828, [%rd8+60];
	xor.b32  	%r955, %r955, %r828;
	ld.global.u32 	%r829, [%rd8+64];
	xor.b32  	%r954, %r954, %r829;
	ld.global.u32 	%r830, [%rd8+68];
	xor.b32  	%r953, %r953, %r830;
	ld.global.u32 	%r831, [%rd8+72];
	xor.b32  	%r952, %r952, %r831;
	ld.global.u32 	%r832, [%rd8+76];
	xor.b32  	%r951, %r951, %r832;
$L__BB0_87:
	and.b32  	%r834, %r803, 16;
	setp.eq.s32 	%p48, %r834, 0;
	@%p48 bra 	$L__BB0_89;
	ld.global.u32 	%r835, [%rd8+80];
	xor.b32  	%r955, %r955, %r835;
	ld.global.u32 	%r836, [%rd8+84];
	xor.b32  	%r954, %r954, %r836;
	ld.global.u32 	%r837, [%rd8+88];
	xor.b32  	%r953, %r953, %r837;
	ld.global.u32 	%r838, [%rd8+92];
	xor.b32  	%r952, %r952, %r838;
	ld.global.u32 	%r839, [%rd8+96];
	xor.b32  	%r951, %r951, %r839;
$L__BB0_89:
	and.b32  	%r841, %r803, 32;
	setp.eq.s32 	%p49, %r841, 0;
	@%p49 bra 	$L__BB0_91;
	ld.global.u32 	%r842, [%rd8+100];
	xor.b32  	%r955, %r955, %r842;
	ld.global.u32 	%r843, [%rd8+104];
	xor.b32  	%r954, %r954, %r843;
	ld.global.u32 	%r844, [%rd8+108];
	xor.b32  	%r953, %r953, %r844;
	ld.global.u32 	%r845, [%rd8+112];
	xor.b32  	%r952, %r952, %r845;
	ld.global.u32 	%r846, [%rd8+116];
	xor.b32  	%r951, %r951, %r846;
$L__BB0_91:
	and.b32  	%r848, %r803, 64;
	setp.eq.s32 	%p50, %r848, 0;
	@%p50 bra 	$L__BB0_93;
	ld.global.u32 	%r849, [%rd8+120];
	xor.b32  	%r955, %r955, %r849;
	ld.global.u32 	%r850, [%rd8+124];
	xor.b32  	%r954, %r954, %r850;
	ld.global.u32 	%r851, [%rd8+128];
	xor.b32  	%r953, %r953, %r851;
	ld.global.u32 	%r852, [%rd8+132];
	xor.b32  	%r952, %r952, %r852;
	ld.global.u32 	%r853, [%rd8+136];
	xor.b32  	%r951, %r951, %r853;
$L__BB0_93:
	and.b32  	%r855, %r803, 128;
	setp.eq.s32 	%p51, %r855, 0;
	@%p51 bra 	$L__BB0_95;
	ld.global.u32 	%r856, [%rd8+140];
	xor.b32  	%r955, %r955, %r856;
	ld.global.u32 	%r857, [%rd8+144];
	xor.b32  	%r954, %r954, %r857;
	ld.global.u32 	%r858, [%rd8+148];
	xor.b32  	%r953, %r953, %r858;
	ld.global.u32 	%r859, [%rd8+152];
	xor.b32  	%r952, %r952, %r859;
	ld.global.u32 	%r860, [%rd8+156];
	xor.b32  	%r951, %r951, %r860;
$L__BB0_95:
	and.b32  	%r862, %r803, 256;
	setp.eq.s32 	%p52, %r862, 0;
	@%p52 bra 	$L__BB0_97;
	ld.global.u32 	%r863, [%rd8+160];
	xor.b32  	%r955, %r955, %r863;
	ld.global.u32 	%r864, [%rd8+164];
	xor.b32  	%r954, %r954, %r864;
	ld.global.u32 	%r865, [%rd8+168];
	xor.b32  	%r953, %r953, %r865;
	ld.global.u32 	%r866, [%rd8+172];
	xor.b32  	%r952, %r952, %r866;
	ld.global.u32 	%r867, [%rd8+176];
	xor.b32  	%r951, %r951, %r867;
$L__BB0_97:
	and.b32  	%r869, %r803, 512;
	setp.eq.s32 	%p53, %r869, 0;
	@%p53 bra 	$L__BB0_99;
	ld.global.u32 	%r870, [%rd8+180];
	xor.b32  	%r955, %r955, %r870;
	ld.global.u32 	%r871, [%rd8+184];
	xor.b32  	%r954, %r954, %r871;
	ld.global.u32 	%r872, [%rd8+188];
	xor.b32  	%r953, %r953, %r872;
	ld.global.u32 	%r873, [%rd8+192];
	xor.b32  	%r952, %r952, %r873;
	ld.global.u32 	%r874, [%rd8+196];
	xor.b32  	%r951, %r951, %r874;
$L__BB0_99:
	and.b32  	%r876, %r803, 1024;
	setp.eq.s32 	%p54, %r876, 0;
	@%p54 bra 	$L__BB0_101;
	ld.global.u32 	%r877, [%rd8+200];
	xor.b32  	%r955, %r955, %r877;
	ld.global.u32 	%r878, [%rd8+204];
	xor.b32  	%r954, %r954, %r878;
	ld.global.u32 	%r879, [%rd8+208];
	xor.b32  	%r953, %r953, %r879;
	ld.global.u32 	%r880, [%rd8+212];
	xor.b32  	%r952, %r952, %r880;
	ld.global.u32 	%r881, [%rd8+216];
	xor.b32  	%r951, %r951, %r881;
$L__BB0_101:
	and.b32  	%r883, %r803, 2048;
	setp.eq.s32 	%p55, %r883, 0;
	@%p55 bra 	$L__BB0_103;
	ld.global.u32 	%r884, [%rd8+220];
	xor.b32  	%r955, %r955, %r884;
	ld.global.u32 	%r885, [%rd8+224];
	xor.b32  	%r954, %r954, %r885;
	ld.global.u32 	%r886, [%rd8+228];
	xor.b32  	%r953, %r953, %r886;
	ld.global.u32 	%r887, [%rd8+232];
	xor.b32  	%r952, %r952, %r887;
	ld.global.u32 	%r888, [%rd8+236];
	xor.b32  	%r951, %r951, %r888;
$L__BB0_103:
	and.b32  	%r890, %r803, 4096;
	setp.eq.s32 	%p56, %r890, 0;
	@%p56 bra 	$L__BB0_105;
	ld.global.u32 	%r891, [%rd8+240];
	xor.b32  	%r955, %r955, %r891;
	ld.global.u32 	%r892, [%rd8+244];
	xor.b32  	%r954, %r954, %r892;
	ld.global.u32 	%r893, [%rd8+248];
	xor.b32  	%r953, %r953, %r893;
	ld.global.u32 	%r894, [%rd8+252];
	xor.b32  	%r952, %r952, %r894;
	ld.global.u32 	%r895, [%rd8+256];
	xor.b32  	%r951, %r951, %r895;
$L__BB0_105:
	and.b32  	%r897, %r803, 8192;
	setp.eq.s32 	%p57, %r897, 0;
	@%p57 bra 	$L__BB0_107;
	ld.global.u32 	%r898, [%rd8+260];
	xor.b32  	%r955, %r955, %r898;
	ld.global.u32 	%r899, [%rd8+264];
	xor.b32  	%r954, %r954, %r899;
	ld.global.u32 	%r900, [%rd8+268];
	xor.b32  	%r953, %r953, %r900;
	ld.global.u32 	%r901, [%rd8+272];
	xor.b32  	%r952, %r952, %r901;
	ld.global.u32 	%r902, [%rd8+276];
	xor.b32  	%r951, %r951, %r902;
$L__BB0_107:
	and.b32  	%r904, %r803, 16384;
	setp.eq.s32 	%p58, %r904, 0;
	@%p58 bra 	$L__BB0_109;
	ld.global.u32 	%r905, [%rd8+280];
	xor.b32  	%r955, %r955, %r905;
	ld.global.u32 	%r906, [%rd8+284];
	xor.b32  	%r954, %r954, %r906;
	ld.global.u32 	%r907, [%rd8+288];
	xor.b32  	%r953, %r953, %r907;
	ld.global.u32 	%r908, [%rd8+292];
	xor.b32  	%r952, %r952, %r908;
	ld.global.u32 	%r909, [%rd8+296];
	xor.b32  	%r951, %r951, %r909;
$L__BB0_109:
	and.b32  	%r911, %r803, 32768;
	setp.eq.s32 	%p59, %r911, 0;
	@%p59 bra 	$L__BB0_111;
	ld.global.u32 	%r912, [%rd8+300];
	xor.b32  	%r955, %r955, %r912;
	ld.global.u32 	%r913, [%rd8+304];
	xor.b32  	%r954, %r954, %r913;
	ld.global.u32 	%r914, [%rd8+308];
	xor.b32  	%r953, %r953, %r914;
	ld.global.u32 	%r915, [%rd8+312];
	xor.b32  	%r952, %r952, %r915;
	ld.global.u32 	%r916, [%rd8+316];
	xor.b32  	%r951, %r951, %r916;
$L__BB0_111:
	add.s32 	%r1134, %r1134, 16;
	setp.ne.s32 	%p60, %r1134, 32;
	@%p60 bra 	$L__BB0_79;
	mad.lo.s32 	%r917, %r1128, -31, %r366;
	add.s32 	%r1128, %r917, 1;
	setp.ne.s32 	%p61, %r1128, 5;
	@%p61 bra 	$L__BB0_78;
	st.local.u32 	[%rd1+4], %r955;
	st.local.v2.u32 	[%rd1+8], {%r954, %r953};
	st.local.v2.u32 	[%rd1+16], {%r952, %r951};
$L__BB0_114:
	shr.u64 	%rd94, %rd3, 2;
	add.s32 	%r938, %r938, 1;
	setp.gt.u64 	%p62, %rd3, 3;
	@%p62 bra 	$L__BB0_2;
$L__BB0_115:
	ld.param.u64 	%rd84, [_Z12kernel_dummyPcPmmm_param_2];
	or.b64  	%rd50, %rd84, %rd37;
	and.b64  	%rd51, %rd50, -4294967296;
	setp.ne.s64 	%p63, %rd51, 0;
	@%p63 bra 	$L__BB0_117;
	ld.param.u64 	%rd86, [_Z12kernel_dummyPcPmmm_param_2];
	cvt.u32.u64 	%r918, %rd37;
	cvt.u32.u64 	%r919, %rd86;
	div.u32 	%r920, %r919, %r918;
	cvt.u64.u32 	%rd12, %r920;
	bra.uni 	$L__BB0_118;
$L__BB0_117:
	ld.param.u64 	%rd85, [_Z12kernel_dummyPcPmmm_param_2];
	div.u64 	%rd12, %rd85, %rd37;
$L__BB0_118:
	ld.param.u64 	%rd87, [_Z12kernel_dummyPcPmmm_param_2];
	setp.lt.u64 	%p64, %rd87, %rd37;
	mov.b64 	%rd103, 0;
	@%p64 bra 	$L__BB0_137;
	ld.param.u64 	%rd88, [_Z12kernel_dummyPcPmmm_param_2];
	setp.gt.u64 	%p65, %rd88, 3;
	@%p65 bra 	$L__BB0_124;
	setp.lt.u64 	%p74, %rd12, 4;
	@%p74 bra 	$L__BB0_122;
$L__BB0_121:
	bra.uni 	$L__BB0_121;
$L__BB0_122:
	max.u64 	%rd76, %rd12, 1;
	neg.s64 	%rd13, %rd76;
	mov.b64 	%rd103, 0;
$L__BB0_123:
	.pragma "nounroll";
	add.s64 	%rd103, %rd103, 1;
	add.s64 	%rd77, %rd13, %rd103;
	setp.eq.s64 	%p75, %rd77, 0;
	@%p75 bra 	$L__BB0_137;
	bra.uni 	$L__BB0_123;
$L__BB0_124:
	ld.param.u64 	%rd89, [_Z12kernel_dummyPcPmmm_param_2];
	ld.param.u64 	%rd82, [_Z12kernel_dummyPcPmmm_param_0];
	cvta.to.global.u64 	%rd54, %rd82;
	mad.lo.s64 	%rd16, %rd89, %rd2, %rd54;
	shr.u64 	%rd55, %rd89, 2;
	and.b64  	%rd56, %rd55, 7;
	add.s64 	%rd17, %rd56, -1;
	and.b64  	%rd18, %rd55, 4611686018427387896;
	add.s64 	%rd19, %rd16, 16;
	sub.s64 	%rd57, %rd89, %rd37;
	shr.u64 	%rd58, %rd57, 2;
	cvt.rn.f32.u64 	%f1, %rd58;
	mov.b64 	%rd103, 0;
	mov.b32 	%r1225, 832094735;
$L__BB0_125:
	mov.u32 	%r551, %r955;
	mov.u32 	%r955, %r954;
	mov.u32 	%r954, %r953;
	mov.u32 	%r953, %r952;
	mov.u32 	%r952, %r951;
	ld.param.u64 	%rd90, [_Z12kernel_dummyPcPmmm_param_2];
	shr.u64 	%rd60, %rd90, 2;
	add.s64 	%rd61, %rd60, -1;
	setp.lt.u64 	%p66, %rd61, 7;
	shr.u32 	%r922, %r551, 2;
	xor.b32  	%r923, %r922, %r551;
	shl.b32 	%r924, %r952, 4;
	shl.b32 	%r925, %r923, 1;
	xor.b32  	%r926, %r925, %r924;
	xor.b32  	%r927, %r926, %r923;
	xor.b32  	%r951, %r927, %r952;
	add.s32 	%r1225, %r1225, 362437;
	add.s32 	%r928, %r951, %r1225;
	cvt.rn.f32.u32 	%f2, %r928;
	fma.rn.f32 	%f3, %f2, 0f2F800000, 0f2F000000;
	mul.f32 	%f4, %f3, %f1;
	cvt.rzi.u64.f32 	%rd21, %f4;
	mov.b64 	%rd101, 0;
	@%p66 bra 	$L__BB0_128;
	shl.b64 	%rd62, %rd21, 2;
	add.s64 	%rd98, %rd19, %rd62;
	mov.u64 	%rd99, %rd18;
$L__BB0_127:
	.pragma "nounroll";
	mov.b32 	%r929, 1076754509;
	st.global.u32 	[%rd98+-16], %r929;
	st.global.u32 	[%rd98+-12], %r929;
	st.global.u32 	[%rd98+-8], %r929;
	st.global.u32 	[%rd98+-4], %r929;
	st.global.u32 	[%rd98], %r929;
	st.global.u32 	[%rd98+4], %r929;
	st.global.u32 	[%rd98+8], %r929;
	st.global.u32 	[%rd98+12], %r929;
	add.s64 	%rd99, %rd99, -8;
	add.s64 	%rd98, %rd98, 32;
	setp.ne.s64 	%p67, %rd99, 0;
	mov.u64 	%rd101, %rd18;
	@%p67 bra 	$L__BB0_127;
$L__BB0_128:
	ld.param.u64 	%rd91, [_Z12kernel_dummyPcPmmm_param_2];
	and.b64  	%rd63, %rd91, 28;
	setp.eq.s64 	%p68, %rd63, 0;
	@%p68 bra 	$L__BB0_136;
	setp.lt.u64 	%p69, %rd17, 3;
	@%p69 bra 	$L__BB0_131;
	add.s64 	%rd64, %rd101, %rd21;
	shl.b64 	%rd65, %rd64, 2;
	add.s64 	%rd66, %rd16, %rd65;
	mov.b32 	%r930, 1076754509;
	st.global.u32 	[%rd66], %r930;
	st.global.u32 	[%rd66+4], %r930;
	st.global.u32 	[%rd66+8], %r930;
	st.global.u32 	[%rd66+12], %r930;
	add.s64 	%rd101, %rd101, 4;
$L__BB0_131:
	ld.param.u64 	%rd92, [_Z12kernel_dummyPcPmmm_param_2];
	and.b64  	%rd67, %rd92, 12;
	setp.eq.s64 	%p70, %rd67, 0;
	@%p70 bra 	$L__BB0_136;
	setp.eq.s64 	%p71, %rd67, 4;
	@%p71 bra 	$L__BB0_134;
	add.s64 	%rd68, %rd101, %rd21;
	shl.b64 	%rd69, %rd68, 2;
	add.s64 	%rd70, %rd16, %rd69;
	mov.b32 	%r931, 1076754509;
	st.global.u32 	[%rd70], %r931;
	st.global.u32 	[%rd70+4], %r931;
	add.s64 	%rd101, %rd101, 2;
$L__BB0_134:
	ld.param.u64 	%rd93, [_Z12kernel_dummyPcPmmm_param_2];
	and.b64  	%rd71, %rd93, 4;
	setp.eq.s64 	%p72, %rd71, 0;
	@%p72 bra 	$L__BB0_136;
	add.s64 	%rd72, %rd101, %rd21;
	shl.b64 	%rd73, %rd72, 2;
	add.s64 	%rd74, %rd16, %rd73;
	mov.b32 	%r932, 1076754509;
	st.global.u32 	[%rd74], %r932;
$L__BB0_136:
	add.s64 	%rd103, %rd103, 1;
	setp.lt.u64 	%p73, %rd103, %rd12;
	@%p73 bra 	$L__BB0_125;
$L__BB0_137:
	ld.param.u64 	%rd83, [_Z12kernel_dummyPcPmmm_param_1];
	cvta.to.global.u64 	%rd78, %rd83;
	mul.lo.s64 	%rd79, %rd103, %rd37;
	shl.b64 	%rd80, %rd2, 3;
	add.s64 	%rd81, %rd78, %rd80;
	st.global.u64 	[%rd81], %rd79;
	ret;

}
	// .globl	_Z14kernel_sum_retPm
.visible .entry _Z14kernel_sum_retPm(
	.param .u64 .ptr .align 1 _Z14kernel_sum_retPm_param_0
)
{
	.reg .pred 	%p<5>;
	.reg .b32 	%r<12>;
	.reg .b64 	%rd<17>;

	ld.param.u64 	%rd6, [_Z14kernel_sum_retPm_param_0];
	cvta.to.global.u64 	%rd1, %rd6;
	mov.u32 	%r1, %ctaid.x;
	mov.u32 	%r2, %ntid.x;
	mov.u32 	%r3, %tid.x;
	mad.lo.s32 	%r5, %r1, %r2, %r3;
	mul.wide.u32 	%rd7, %r5, 8;
	add.s64 	%rd8, %rd1, %rd7;
	ld.global.u64 	%rd9, [%rd8];
	shl.b32 	%r6, %r3, 3;
	mov.u32 	%r7, sdata;
	add.s32 	%r4, %r7, %r6;
	st.shared.u64 	[%r4], %rd9;
	bar.sync 	0;
	setp.lt.u32 	%p1, %r2, 2;
	@%p1 bra 	$L__BB1_5;
	shr.u32 	%r8, %r2, 1;
	cvt.u64.u32 	%rd16, %r8;
	cvt.u64.u32 	%rd3, %r3;
$L__BB1_2:
	setp.le.u64 	%p2, %rd16, %rd3;
	@%p2 bra 	$L__BB1_4;
	cvt.u32.u64 	%r9, %rd16;
	shl.b32 	%r10, %r9, 3;
	add.s32 	%r11, %r4, %r10;
	ld.shared.u64 	%rd10, [%r11];
	ld.shared.u64 	%rd11, [%r4];
	add.s64 	%rd12, %rd11, %rd10;
	st.shared.u64 	[%r4], %rd12;
$L__BB1_4:
	bar.sync 	0;
	shr.u64 	%rd5, %rd16, 1;
	setp.gt.u64 	%p3, %rd16, 1;
	mov.u64 	%rd16, %rd5;
	@%p3 bra 	$L__BB1_2;
$L__BB1_5:
	setp.ne.s32 	%p4, %r3, 0;
	@%p4 bra 	$L__BB1_7;
	ld.shared.u64 	%rd13, [sdata];
	mul.wide.u32 	%rd14, %r1, 8;
	add.s64 	%rd15, %rd1, %rd14;
	st.global.u64 	[%rd15], %rd13;
$L__BB1_7:
	ret;

}


// ===== COMPILED SASS (sm_100) =====

	.target	sm_100

	.elftype	@"ET_EXEC"


//--------------------- .note.nv.tkinfo           --------------------------
	.section	.note.nv.tkinfo,"",@"SHT_NOTE"
	.sectionflags	@"SHF_NOTE_NV_TKINFO"
	.tkinfo
        /*0018*/ 	.word	0x00000002
        /*0030*/ 	.string	""
        /*0030*/ 	.string	"ptxas"
        /*0030*/ 	.string	"Cuda compilation tools, release 13.0, V13.0.88"
        /*0030*/ 	.string	"Build cuda_13.0.r13.0/compiler.36424714_0"
        /*0030*/ 	.string	"-arch sm_100 -m 64 "



//--------------------- .note.nv.cuinfo           --------------------------
	.section	.note.nv.cuinfo,"",@"SHT_NOTE"
	.sectionflags	@"SHF_NOTE_NV_CUINFO"
        /*0018*/ 	.short	0x0002
        /*001a*/ 	.short	0x0064
        /*001c*/ 	.short	0x0082
	.zero		2


//--------------------- .nv.info                  --------------------------
	.section	.nv.info,"",@"SHT_CUDA_INFO"
	.align	4


	//----- nvinfo : EIATTR_REGCOUNT
	.align		4
        /*0000*/ 	.byte	0x04, 0x2f
        /*0002*/ 	.short	(.L_10 - .L_9)
	.align		4
.L_9:
        /*0004*/ 	.word	index@(_Z12kernel_dummyPcPmmm)
        /*0008*/ 	.word	0x00000020


	//----- nvinfo : EIATTR_FRAME_SIZE
	.align		4
.L_10:
        /*000c*/ 	.byte	0x04, 0x11
        /*000e*/ 	.short	(.L_12 - .L_11)
	.align		4
.L_11:
        /*0010*/ 	.word	index@($__internal_0_$__cuda_sm20_div_u64)
        /*0014*/ 	.word	0x00000030


	//----- nvinfo : EIATTR_FRAME_SIZE
	.align		4
.L_12:
        /*0018*/ 	.byte	0x04, 0x11
        /*001a*/ 	.short	(.L_14 - .L_13)
	.align		4
.L_13:
        /*001c*/ 	.word	index@(_Z12kernel_dummyPcPmmm)
        /*0020*/ 	.word	0x00000030


	//----- nvinfo : EIATTR_REGCOUNT
	.align		4
.L_14:
        /*0024*/ 	.byte	0x04, 0x2f
        /*0026*/ 	.short	(.L_16 - .L_15)
	.align		4
.L_15:
        /*0028*/ 	.word	index@(_Z14kernel_sum_retPm)
        /*002c*/ 	.word	0x0000000e


	//----- nvinfo : EIATTR_FRAME_SIZE
	.align		4
.L_16:
        /*0030*/ 	.byte	0x04, 0x11
        /*0032*/ 	.short	(.L_18 - .L_17)
	.align		4
.L_17:
        /*0034*/ 	.word	index@(_Z14kernel_sum_retPm)
        /*0038*/ 	.word	0x00000000


	//----- nvinfo : EIATTR_MIN_STACK_SIZE
	.align		4
.L_18:
        /*003c*/ 	.byte	0x04, 0x12
        /*003e*/ 	.short	(.L_20 - .L_19)
	.align		4
.L_19:
        /*0040*/ 	.word	index@(_Z14kernel_sum_retPm)
        /*0044*/ 	.word	0x00000000


	//----- nvinfo : EIATTR_MIN_STACK_SIZE
	.align		4
.L_20:
        /*0048*/ 	.byte	0x04, 0x12
        /*004a*/ 	.short	(.L_22 - .L_21)
	.align		4
.L_21:
        /*004c*/ 	.word	index@(_Z12kernel_dummyPcPmmm)
        /*0050*/ 	.word	0x00000030
.L_22:


//--------------------- .nv.compat                --------------------------
	.section	.nv.compat,"",@"SHT_CUDA_COMPAT_INFO"
	.align	4
        /*0000*/ 	.byte	0x02, 0x09, 0x00, 0x00, 0x02, 0x02, 0x01, 0x00, 0x02, 0x05, 0x05, 0x00, 0x03, 0x07, 0x01, 0x01
        /*0010*/ 	.byte	0x02, 0x03, 0x00, 0x00, 0x02, 0x06, 0x01, 0x00, 0x04, 0x0b, 0x08, 0x00, 0x09, 0x00, 0x00, 0x00
        /*0020*/ 	.byte	0x00, 0x00, 0x00, 0x00


//--------------------- .nv.info._Z14kernel_sum_retPm --------------------------
	.section	.nv.info._Z14kernel_sum_retPm,"",@"SHT_CUDA_INFO"
	.sectionflags	@""
	.align	4


	//----- nvinfo : EIATTR_CUDA_API_VERSION
	.align		4
        /*0000*/ 	.byte	0x04, 0x37
        /*0002*/ 	.short	(.L_24 - .L_23)
.L_23:
        /*0004*/ 	.word	0x00000082


	//----- nvinfo : EIATTR_KPARAM_INFO
	.align		4
.L_24:
        /*0008*/ 	.byte	0x04, 0x17
        /*000a*/ 	.short	(.L_26 - .L_25)
.L_25:
        /*000c*/ 	.word	0x00000000
        /*0010*/ 	.short	0x0000
        /*0012*/ 	.short	0x0000
        /*0014*/ 	.byte	0x00, 0xf5, 0x21, 0x00


	//----- nvinfo : EIATTR_SPARSE_MMA_MASK
	.align		4
.L_26:
        /*0018*/ 	.byte	0x03, 0x50
        /*001a*/ 	.short	0x0000


	//----- nvinfo : EIATTR_MAXREG_COUNT
	.align		4
        /*001c*/ 	.byte	0x03, 0x1b
        /*001e*/ 	.short	0x00ff


	//----- nvinfo : EIATTR_NUM_BARRIERS
	.align		4
        /*0020*/ 	.byte	0x02, 0x4c
        /*0022*/ 	.byte	0x01
	.zero		1


	//----- nvinfo : EIATTR_MERCURY_ISA_VERSION
	.align		4
        /*0024*/ 	.byte	0x03, 0x5f
        /*0026*/ 	.short	0x0101


	//----- nvinfo : EIATTR_VRC_CTA_INIT_COUNT
	.align		4
        /*0028*/ 	.byte	0x02, 0x4a
	.zero		1
	.zero		1


	//----- nvinfo : EIATTR_EXIT_INSTR_OFFSETS
	.align		4
        /*002c*/ 	.byte	0x04, 0x1c
        /*002e*/ 	.short	(.L_28 - .L_27)


	//   ....[0]....
.L_27:
        /*0030*/ 	.word	0x00000250


	//   ....[1]....
        /*0034*/ 	.word	0x000002d0


	//----- nvinfo : EIATTR_CBANK_PARAM_SIZE
	.align		4
.L_28:
        /*0038*/ 	.byte	0x03, 0x19
        /*003a*/ 	.short	0x0008


	//----- nvinfo : EIATTR_PARAM_CBANK
	.align		4
        /*003c*/ 	.byte	0x04, 0x0a
        /*003e*/ 	.short	(.L_30 - .L_29)
	.align		4
.L_29:
        /*0040*/ 	.word	index@(.nv.constant0._Z14kernel_sum_retPm)
        /*0044*/ 	.short	0x0380
        /*0046*/ 	.short	0x0008


	//----- nvinfo : EIATTR_SW_WAR
	.align		4
.L_30:
        /*0048*/ 	.byte	0x04, 0x36
        /*004a*/ 	.short	(.L_32 - .L_31)
.L_31:
        /*004c*/ 	.word	0x00000008
.L_32:


//--------------------- .nv.info._Z12kernel_dummyPcPmmm --------------------------
	.section	.nv.info._Z12kernel_dummyPcPmmm,"",@"SHT_CUDA_INFO"
	.sectionflags	@""
	.align	4


	//----- nvinfo : EIATTR_CUDA_API_VERSION
	.align		4
        /*0000*/ 	.byte	0x04, 0x37
        /*0002*/ 	.short	(.L_34 - .L_33)
.L_33:
        /*0004*/ 	.word	0x00000082


	//----- nvinfo : EIATTR_KPARAM_INFO
	.align		4
.L_34:
        /*0008*/ 	.byte	0x04, 0x17
        /*000a*/ 	.short	(.L_36 - .L_35)
.L_35:
        /*000c*/ 	.word	0x00000000
        /*0010*/ 	.short	0x0003
        /*0012*/ 	.short	0x0018
        /*0014*/ 	.byte	0x00, 0xf0, 0x21, 0x00


	//----- nvinfo : EIATTR_KPARAM_INFO
	.align		4
.L_36:
        /*0018*/ 	.byte	0x04, 0x17
        /*001a*/ 	.short	(.L_38 - .L_37)
.L_37:
        /*001c*/ 	.word	0x00000000
        /*0020*/ 	.short	0x0002
        /*0022*/ 	.short	0x0010
        /*0024*/ 	.byte	0x00, 0xf0, 0x21, 0x00


	//----- nvinfo : EIATTR_KPARAM_INFO
	.align		4
.L_38:
        /*0028*/ 	.byte	0x04, 0x17
        /*002a*/ 	.short	(.L_40 - .L_39)
.L_39:
        /*002c*/ 	.word	0x00000000
        /*0030*/ 	.short	0x0001
        /*0032*/ 	.short	0x0008
        /*0034*/ 	.byte	0x00, 0xf5, 0x21, 0x00


	//----- nvinfo : EIATTR_KPARAM_INFO
	.align		4
.L_40:
        /*0038*/ 	.byte	0x04, 0x17
        /*003a*/ 	.short	(.L_42 - .L_41)
.L_41:
        /*003c*/ 	.word	0x00000000
        /*0040*/ 	.short	0x0000
        /*0042*/ 	.short	0x0000
        /*0044*/ 	.byte	0x00, 0xf5, 0x21, 0x00


	//----- nvinfo : EIATTR_SPARSE_MMA_MASK
	.align		4
.L_42:
        /*0048*/ 	.byte	0x03, 0x50
        /*004a*/ 	.short	0x0000


	//----- nvinfo : EIATTR_MAXREG_COUNT
	.align		4
        /*004c*/ 	.byte	0x03, 0x1b
        /*004e*/ 	.short	0x00ff


	//----- nvinfo : EIATTR_MERCURY_ISA_VERSION
	.align		4
        /*0050*/ 	.byte	0x03, 0x5f
        /*0052*/ 	.short	0x0101


	//----- nvinfo : EIATTR_VRC_CTA_INIT_COUNT
	.align		4
        /*0054*/ 	.byte	0x02, 0x4a
	.zero		1
	.zero		1


	//----- nvinfo : EIATTR_EXIT_INSTR_OFFSETS
	.align		4
        /*0058*/ 	.byte	0x04, 0x1c
        /*005a*/ 	.short	(.L_44 - .L_43)


	//   ....[0]....
.L_43:
        /*005c*/ 	.word	0x000032a0


	//----- nvinfo : EIATTR_CRS_STACK_SIZE
	.align		4
.L_44:
        /*0060*/ 	.byte	0x04, 0x1e
        /*0062*/ 	.short	(.L_46 - .L_45)
.L_45:
        /*0064*/ 	.word	0x00000000


	//----- nvinfo : EIATTR_CBANK_PARAM_SIZE
	.align		4
.L_46:
        /*0068*/ 	.byte	0x03, 0x19
        /*006a*/ 	.short	0x0020


	//----- nvinfo : EIATTR_PARAM_CBANK
	.align		4
        /*006c*/ 	.byte	0x04, 0x0a
        /*006e*/ 	.short	(.L_48 - .L_47)
	.align		4
.L_47:
        /*0070*/ 	.word	index@(.nv.constant0._Z12kernel_dummyPcPmmm)
        /*0074*/ 	.short	0x0380
        /*0076*/ 	.short	0x0020


	//----- nvinfo : EIATTR_SW_WAR
	.align		4
.L_48:
        /*0078*/ 	.byte	0x04, 0x36
        /*007a*/ 	.short	(.L_50 - .L_49)
.L_49:
        /*007c*/ 	.word	0x00000008
.L_50:


//--------------------- .nv.callgraph             --------------------------
	.section	.nv.callgraph,"",@"SHT_CUDA_CALLGRAPH"
	.align	4
	.sectionentsize	8
	.align		4
        /*0000*/ 	.word	0x00000000
	.align		4
        /*0004*/ 	.word	0xffffffff
	.align		4
        /*0008*/ 	.word	0x00000000
	.align		4
        /*000c*/ 	.word	0xfffffffe
	.align		4
        /*0010*/ 	.word	0x00000000
	.align		4
        /*0014*/ 	.word	0xfffffffd
	.align		4
        /*0018*/ 	.word	0x00000000
	.align		4
        /*001c*/ 	.word	0xfffffffc


//--------------------- .nv.constant4             --------------------------
	.section	.nv.constant4,"a",@progbits
	.align	8
	.align		8
.nv.constant4:
        /*0000*/ 	.dword	precalc_xorwow_matrix
	.align		8
        /*0008*/ 	.dword	precalc_xorwow_offset_matrix
	.align		8
        /*0010*/ 	.dword	mrg32k3aM1
	.align		8
        /*0018*/ 	.dword	mrg32k3aM2
	.align		8
        /*0020*/ 	.dword	mrg32k3aM1SubSeq
	.align		8
        /*0028*/ 	.dword	mrg32k3aM2SubSeq
	.align		8
        /*0030*/ 	.dword	mrg32k3aM1Seq
	.align		8
        /*0038*/ 	.dword	mrg32k3aM2Seq


//--------------------- .nv.constant3             --------------------------
	.section	.nv.constant3,"a",@progbits
	.align	8
.nv.constant3:
	.type		__cr_lgamma_table,@object
	.size		__cr_lgamma_table,(.L_8 - __cr_lgamma_table)
__cr_lgamma_table:
        /*0000*/ 	.byte	0x00, 0x00, 0x00, 0x00, 0x00, 0x00, 0x00, 0x00, 0x00, 0x00, 0x00, 0x00, 0x00, 0x00, 0x00, 0x00
        /*0010*/ 	.byte	0xef, 0x39, 0xfa, 0xfe, 0x42, 0x2e, 0xe6, 0x3f, 0x02, 0x20, 0x2a, 0xfa, 0x0b, 0xab, 0xfc, 0x3f
        /*0020*/ 	.byte	0xf9, 0x2c, 0x92, 0x7c, 0xa7, 0x6c, 0x09, 0x40, 0xc9, 0x79, 0x44, 0x3c, 0x64, 0x26, 0x13, 0x40
        /*0030*/ 	.byte	0xca, 0x01, 0xcf, 0x3a, 0x27, 0x51, 0x1a, 0x40, 0x30, 0xcc, 0x2d, 0xf3, 0xe1, 0x0c, 0x21, 0x40
        /*0040*/ 	.byte	0x0d, 0xb7, 0xfc, 0x82, 0x8e, 0x35, 0x25, 0x40
.L_8:


//--------------------- .text._Z14kernel_sum_retPm --------------------------
	.section	.text._Z14kernel_sum_retPm,"ax",@progbits
	.align	128
        .global         _Z14kernel_sum_retPm
        .type           _Z14kernel_sum_retPm,@function
        .size           _Z14kernel_sum_retPm,(.L_x_29 - _Z14kernel_sum_retPm)
        .other          _Z14kernel_sum_retPm,@"STO_CUDA_ENTRY STV_DEFAULT"
_Z14kernel_sum_retPm:
.text._Z14kernel_sum_retPm:
[----:B------:R-:W-:Y:S01]  /*0000*/  LDC R1, c[0x0][0x37c] ;  /* 0x0000df00ff017b82 */ /* 0x000fe20000000800 */
[----:B------:R-:W0:Y:S07]  /*0010*/  S2R R9, SR_CTAID.X ;  /* 0x0000000000097919 */ /* 0x000e2e0000002500 */
[----:B------:R-:W1:Y:S01]  /*0020*/  LDC.64 R2, c[0x0][0x380] ;  /* 0x0000e000ff027b82 */ /* 0x000e620000000a00 */
[----:B------:R-:W0:Y:S01]  /*0030*/  LDCU UR6, c[0x0][0x360] ;  /* 0x00006c00ff0677ac */ /* 0x000e220008000800 */
[----:B------:R-:W0:Y:S01]  /*0040*/  S2R R6, SR_TID.X ;  /* 0x0000000000067919 */ /* 0x000e220000002100 */
[----:B------:R-:W2:Y:S01]  /*0050*/  LDCU.64 UR8, c[0x0][0x358] ;  /* 0x00006b00ff0877ac */ /* 0x000ea20008000a00 */
[----:B0-----:R-:W-:-:S04]  /*0060*/  IMAD R5, R9, UR6, R6 ;  /* 0x0000000609057c24 */ /* 0x001fc8000f8e0206 */
[----:B-1----:R-:W-:-:S06]  /*0070*/  IMAD.WIDE.U32 R2, R5, 0x8, R2 ;  /* 0x0000000805027825 */ /* 0x002fcc00078e0002 */
[----:B--2---:R-:W2:Y:S01]  /*0080*/  LDG.E.64 R2, desc[UR8][R2.64] ;  /* 0x0000000802027981 */ /* 0x004ea2000c1e1b00 */
[----:B------:R-:W0:Y:S01]  /*0090*/  S2UR UR5, SR_CgaCtaId ;  /* 0x00000000000579c3 */ /* 0x000e220000008800 */
[----:B------:R-:W-:Y:S01]  /*00a0*/  UMOV UR4, 0x400 ;  /* 0x0000040000047882 */ /* 0x000fe20000000000 */
[----:B------:R-:W-:Y:S01]  /*00b0*/  UISETP.GE.U32.AND UP0, UPT, UR6, 0x2, UPT ;  /* 0x000000020600788c */ /* 0x000fe2000bf06070 */
[----:B------:R-:W-:Y:S01]  /*00c0*/  ISETP.NE.AND P1, PT, R6, RZ, PT ;  /* 0x000000ff0600720c */ /* 0x000fe20003f25270 */
[----:B0-----:R-:W-:-:S06]  /*00d0*/  ULEA UR4, UR5, UR4, 0x18 ;  /* 0x0000000405047291 */ /* 0x001fcc000f8ec0ff */
[----:B------:R-:W-:-:S05]  /*00e0*/  LEA R7, R6, UR4, 0x3 ;  /* 0x0000000406077c11 */ /* 0x000fca000f8e18ff */
[----:B--2---:R0:W-:Y:S01]  /*00f0*/  STS.64 [R7], R2 ;  /* 0x0000000207007388 */ /* 0x0041e20000000a00 */
[----:B------:R-:W-:Y:S06]  /*0100*/  BAR.SYNC.DEFER_BLOCKING 0x0 ;  /* 0x0000000000007b1d */ /* 0x000fec0000010000 */
[----:B------:R-:W-:Y:S05]  /*0110*/  BRA.U !UP0, `(.L_x_0) ;  /* 0x00000001084c7547 */ /* 0x000fea000b800000 */
[----:B------:R-:W-:Y:S01]  /*0120*/  USHF.R.U32.HI UR4, URZ, 0x1, UR6 ;  /* 0x00000001ff047899 */ /* 0x000fe20008011606 */
[----:B------:R-:W-:-:S05]  /*0130*/  IMAD.MOV.U32 R11, RZ, RZ, RZ ;  /* 0x000000ffff0b7224 */ /* 0x000fca00078e00ff */
[----:B------:R-:W-:-:S07]  /*0140*/  IMAD.U32 R8, RZ, RZ, UR4 ;  /* 0x00000004ff087e24 */ /* 0x000fce000f8e00ff */
.L_x_1:
[----:B------:R-:W-:-:S04]  /*0150*/  ISETP.GT.U32.AND P0, PT, R8, R6, PT ;  /* 0x000000060800720c */ /* 0x000fc80003f04070 */
[----:B------:R-:W-:-:S13]  /*0160*/  ISETP.GT.U32.AND.EX P0, PT, R11, RZ, PT, P0 ;  /* 0x000000ff0b00720c */ /* 0x000fda0003f04100 */
[----:B------:R-:W-:Y:S01]  /*0170*/  @P0 IMAD R0, R8, 0x8, R7 ;  /* 0x0000000808000824 */ /* 0x000fe200078e0207 */
[----:B------:R-:W-:Y:S04]  /*0180*/  @P0 LDS.64 R4, [R7] ;  /* 0x0000000007040984 */ /* 0x000fe80000000a00 */
[----:B0-----:R-:W0:Y:S02]  /*0190*/  @P0 LDS.64 R2, [R0] ;  /* 0x0000000000020984 */ /* 0x001e240000000a00 */
[----:B0-----:R-:W-:Y:S02]  /*01a0*/  @P0 IADD3 R2, P2, PT, R2, R4, RZ ;  /* 0x0000000402020210 */ /* 0x001fe40007f5e0ff */
[----:B------:R-:W-:-:S03]  /*01b0*/  SHF.R.U64 R4, R8, 0x1, R11 ;  /* 0x0000000108047819 */ /* 0x000fc6000000120b */
[----:B------:R-:W-:Y:S01]  /*01c0*/  @P0 IMAD.X R3, R3, 0x1, R5, P2 ;  /* 0x0000000103030824 */ /* 0x000fe200010e0605 */
[----:B------:R-:W-:-:S04]  /*01d0*/  SHF.R.U32.HI R5, RZ, 0x1, R11 ;  /* 0x00000001ff057819 */ /* 0x000fc8000001160b */
[----:B------:R1:W-:Y:S01]  /*01e0*/  @P0 STS.64 [R7], R2 ;  /* 0x0000000207000388 */ /* 0x0003e20000000a00 */
[----:B------:R-:W-:Y:S01]  /*01f0*/  BAR.SYNC.DEFER_BLOCKING 0x0 ;  /* 0x0000000000007b1d */ /* 0x000fe20000010000 */
[----:B------:R-:W-:Y:S01]  /*0200*/  ISETP.GT.U32.AND P0, PT, R8, 0x1, PT ;  /* 0x000000010800780c */ /* 0x000fe20003f04070 */
[----:B------:R-:W-:-:S03]  /*0210*/  IMAD.MOV.U32 R8, RZ, RZ, R4 ;  /* 0x000000ffff087224 */ /* 0x000fc600078e0004 */
[----:B------:R-:W-:Y:S01]  /*0220*/  ISETP.GT.U32.AND.EX P0, PT, R11, RZ, PT, P0 ;  /* 0x000000ff0b00720c */ /* 0x000fe20003f04100 */
[----:B------:R-:W-:-:S12]  /*0230*/  IMAD.MOV.U32 R11, RZ, RZ, R5 ;  /* 0x000000ffff0b7224 */ /* 0x000fd800078e0005 */
[----:B-1----:R-:W-:Y:S05]  /*0240*/  @P0 BRA `(.L_x_1) ;  /* 0xfffffffc00c00947 */ /* 0x002fea000383ffff */
.L_x_0:
[----:B------:R-:W-:Y:S05]  /*0250*/  @P1 EXIT ;  /* 0x000000000000194d */ /* 0x000fea0003800000 */
[----:B------:R-:W1:Y:S01]  /*0260*/  S2UR UR5, SR_CgaCtaId ;  /* 0x00000000000579c3 */ /* 0x000e620000008800 */
[----:B------:R-:W-:-:S07]  /*0270*/  UMOV UR4, 0x400 ;  /* 0x0000040000047882 */ /* 0x000fce0000000000 */
[----:B------:R-:W2:Y:S01]  /*0280*/  LDC.64 R4, c[0x0][0x380] ;  /* 0x0000e000ff047b82 */ /* 0x000ea20000000a00 */
[----:B-1----:R-:W-:Y:S01]  /*0290*/  ULEA UR4, UR5, UR4, 0x18 ;  /* 0x0000000405047291 */ /* 0x002fe2000f8ec0ff */
[----:B--2---:R-:W-:-:S08]  /*02a0*/  IMAD.WIDE.U32 R4, R9, 0x8, R4 ;  /* 0x0000000809047825 */ /* 0x004fd000078e0004 */
[----:B0-----:R-:W0:Y:S04]  /*02b0*/  LDS.64 R2, [UR4] ;  /* 0x00000004ff027984 */ /* 0x001e280008000a00 */
[----:B0-----:R-:W-:Y:S01]  /*02c0*/  STG.E.64 desc[UR8][R4.64], R2 ;  /* 0x0000000204007986 */ /* 0x001fe2000c101b08 */
[----:B------:R-:W-:Y:S05]  /*02d0*/  EXIT ;  /* 0x000000000000794d */ /* 0x000fea0003800000 */
.L_x_2:
[----:B------:R-:W-:-:S00]  /*02e0*/  BRA `(.L_x_2) ;  /* 0xfffffffc00fc7947 */ /* 0x000fc0000383ffff */
[----:B------:R-:W-:-:S00]  /*02f0*/  NOP ;  /* 0x0000000000007918 */ /* 0x000fc00000000000 */
        /* <DEDUP_REMOVED lines=8> */
.L_x_29:


//--------------------- .text._Z12kernel_dummyPcPmmm --------------------------
	.section	.text._Z12kernel_dummyPcPmmm,"ax",@progbits
	.align	128
        .global         _Z12kernel_dummyPcPmmm
        .type           _Z12kernel_dummyPcPmmm,@function
        .size           _Z12kernel_dummyPcPmmm,(.L_x_28 - _Z12kernel_dummyPcPmmm)
        .other          _Z12kernel_dummyPcPmmm,@"STO_CUDA_ENTRY STV_DEFAULT"
_Z12kernel_dummyPcPmmm:
.text._Z12kernel_dummyPcPmmm:
[----:B------:R-:W0:Y:S01]  /*0000*/  LDC R1, c[0x0][0x37c] ;  /* 0x0000df00ff017b82 */ /* 0x000e220000000800 */
[----:B------:R-:W1:Y:S01]  /*0010*/  S2R R13, SR_TID.X ;  /* 0x00000000000d7919 */ /* 0x000e620000002100 */
[----:B0-----:R-:W-:Y:S01]  /*0020*/  VIADD R1, R1, 0xffffffd0 ;  /* 0xffffffd001017836 */ /* 0x001fe20000000000 */
[----:B------:R-:W0:Y:S01]  /*0030*/  LDCU.64 UR10, c[0x0][0x358] ;  /* 0x00006b00ff0a77ac */ /* 0x000e220008000a00 */
[----:B------:R-:W-:Y:S01]  /*0040*/  IMAD.MOV.U32 R6, RZ, RZ, 0x3198c20f ;  /* 0x3198c20fff067424 */ /* 0x000fe200078e00ff */
[----:B------:R-:W-:Y:S01]  /*0050*/  BSSY.RECONVERGENT B0, `(.L_x_3) ;  /* 0x0000265000007945 */ /* 0x000fe20003800200 */
[----:B------:R-:W-:Y:S02]  /*0060*/  IMAD.MOV.U32 R7, RZ, RZ, 0x5efdb30c ;  /* 0x5efdb30cff077424 */ /* 0x000fe400078e00ff */
[----:B------:R-:W-:Y:S02]  /*0070*/  IMAD.MOV.U32 R8, RZ, RZ, 0x423bb012 ;  /* 0x423bb012ff087424 */ /* 0x000fe400078e00ff */
[----:B------:R-:W-:Y:S01]  /*0080*/  IMAD.MOV.U32 R9, RZ, RZ, -0x75bd8fc ;  /* 0xf8a42704ff097424 */ /* 0x000fe200078e00ff */
[----:B------:R2:W-:Y:S01]  /*0090*/  STL.64 [R1], R6 ;  /* 0x0000000601007387 */ /* 0x0005e20000100a00 */
[----:B------:R-:W-:-:S02]  /*00a0*/  IMAD.MOV.U32 R10, RZ, RZ, -0x23270784 ;  /* 0xdcd8f87cff0a7424 */ /* 0x000fc400078e00ff */
[----:B------:R-:W-:Y:S01]  /*00b0*/  IMAD.MOV.U32 R11, RZ, RZ, 0x57fa2510 ;  /* 0x57fa2510ff0b7424 */ /* 0x000fe200078e00ff */
[----:B------:R2:W-:Y:S01]  /*00c0*/  STL.64 [R1+0x8], R8 ;  /* 0x0000080801007387 */ /* 0x0005e20000100a00 */
[----:B------:R-:W-:Y:S02]  /*00d0*/  IMAD.MOV.U32 R0, RZ, RZ, 0x5efdb30c ;  /* 0x5efdb30cff007424 */ /* 0x000fe400078e00ff */
[----:B------:R-:W-:Y:S01]  /*00e0*/  IMAD.MOV.U32 R5, RZ, RZ, -0x75bd8fc ;  /* 0xf8a42704ff057424 */ /* 0x000fe200078e00ff */
[----:B------:R2:W-:Y:S01]  /*00f0*/  STL.64 [R1+0x10], R10 ;  /* 0x0000100a01007387 */ /* 0x0005e20000100a00 */
[----:B------:R-:W-:Y:S02]  /*0100*/  IMAD.MOV.U32 R4, RZ, RZ, 0x423bb012 ;  /* 0x423bb012ff047424 */ /* 0x000fe400078e00ff */
[----:B------:R-:W-:Y:S02]  /*0110*/  IMAD.MOV.U32 R3, RZ, RZ, 0x57fa2510 ;  /* 0x57fa2510ff037424 */ /* 0x000fe400078e00ff */
[----:B------:R-:W-:Y:S01]  /*0120*/  IMAD.MOV.U32 R2, RZ, RZ, -0x23270784 ;  /* 0xdcd8f87cff027424 */ /* 0x000fe200078e00ff */
[----:B-1----:R-:W-:-:S13]  /*0130*/  ISETP.NE.AND P0, PT, R13, RZ, PT ;  /* 0x000000ff0d00720c */ /* 0x002fda0003f05270 */
[----:B0-2---:R-:W-:Y:S05]  /*0140*/  @!P0 BRA `(.L_x_4) ;  /* 0x0000002400548947 */ /* 0x005fea0003800000 */
[----:B------:R-:W-:Y:S01]  /*0150*/  CS2R R10, SRZ ;  /* 0x00000000000a7805 */ /* 0x000fe2000001ff00 */
[----:B------:R-:W-:Y:S02]  /*0160*/  IMAD.MOV.U32 R0, RZ, RZ, 0x5efdb30c ;  /* 0x5efdb30cff007424 */ /* 0x000fe400078e00ff */
[----:B------:R-:W-:Y:S02]  /*0170*/  IMAD.MOV.U32 R4, RZ, RZ, 0x423bb012 ;  /* 0x423bb012ff047424 */ /* 0x000fe400078e00ff */
[----:B------:R-:W-:Y:S02]  /*0180*/  IMAD.MOV.U32 R5, RZ, RZ, -0x75bd8fc ;  /* 0xf8a42704ff057424 */ /* 0x000fe400078e00ff */
[----:B------:R-:W-:Y:S02]  /*0190*/  IMAD.MOV.U32 R2, RZ, RZ, -0x23270784 ;  /* 0xdcd8f87cff027424 */ /* 0x000fe400078e00ff */
[----:B------:R-:W-:-:S07]  /*01a0*/  IMAD.MOV.U32 R3, RZ, RZ, 0x57fa2510 ;  /* 0x57fa2510ff037424 */ /* 0x000fce00078e00ff */
.L_x_13:
[----:B------:R-:W-:Y:S01]  /*01b0*/  LOP3.LUT R6, R13, 0x3, RZ, 0xc0, !PT ;  /* 0x000000030d067812 */ /* 0x000fe200078ec0ff */
[----:B------:R-:W-:Y:S03]  /*01c0*/  BSSY.RECONVERGENT B1, `(.L_x_5) ;  /* 0x0000247000017945 */ /* 0x000fe60003800200 */
[----:B------:R-:W-:-:S04]  /*01d0*/  ISETP.NE.U32.AND P0, PT, R6, RZ, PT ;  /* 0x000000ff0600720c */ /* 0x000fc80003f05070 */
[----:B------:R-:W-:-:S13]  /*01e0*/  ISETP.NE.AND.EX P0, PT, RZ, RZ, PT, P0 ;  /* 0x000000ffff00720c */ /* 0x000fda0003f05300 */
[----:B0-----:R-:W-:Y:S05]  /*01f0*/  @!P0 BRA `(.L_x_6) ;  /* 0x00000024000c8947 */ /* 0x001fea0003800000 */
[----:B------:R-:W0:Y:S01]  /*0200*/  LDC.64 R8, c[0x4][RZ] ;  /* 0x01000000ff087b82 */ /* 0x000e220000000a00 */
[----:B------:R-:W-:Y:S01]  /*0210*/  IMAD.MOV.U32 R0, RZ, RZ, RZ ;  /* 0x000000ffff007224 */ /* 0x000fe200078e00ff */
[----:B------:R-:W-:Y:S01]  /*0220*/  CS2R R2, SRZ ;  /* 0x0000000000027805 */ /* 0x000fe2000001ff00 */
[----:B------:R-:W-:Y:S01]  /*0230*/  IMAD.MOV.U32 R12, RZ, RZ, RZ ;  /* 0x000000ffff0c7224 */ /* 0x000fe200078e00ff */
[----:B------:R-:W-:Y:S01]  /*0240*/  CS2R R4, SRZ ;  /* 0x0000000000047805 */ /* 0x000fe2000001ff00 */
[----:B0-----:R-:W-:-:S07]  /*0250*/  IMAD.WIDE.U32 R8, R11, 0xc80, R8 ;  /* 0x00000c800b087825 */ /* 0x001fce00078e0008 */
.L_x_8:
[----:B------:R-:W-:-:S06]  /*0260*/  IMAD R14, R12, 0x4, R1 ;  /* 0x000000040c0e7824 */ /* 0x000fcc00078e0201 */
[----:B------:R-:W5:Y:S01]  /*0270*/  LDL R14, [R14+0x4] ;  /* 0x000004000e0e7983 */ /* 0x000f620000100800 */
[----:B------:R-:W-:Y:S01]  /*0280*/  IMAD.SHL.U32 R15, R12, 0x20, RZ ;  /* 0x000000200c0f7824 */ /* 0x000fe200078e00ff */
[----:B------:R-:W-:-:S06]  /*0290*/  UMOV UR4, URZ ;  /* 0x000000ff00047c82 */ /* 0x000fcc0008000000 */
.L_x_7:
[----:B-----5:R-:W-:Y:S01]  /*02a0*/  SHF.R.U32.HI R20, RZ, UR4, R14 ;  /* 0x00000004ff147c19 */ /* 0x020fe2000801160e */
[----:B------:R-:W-:-:S03]  /*02b0*/  VIADD R6, R15, UR4 ;  /* 0x000000040f067c36 */ /* 0x000fc60008000000 */
[----:B------:R-:W-:-:S04]  /*02c0*/  LOP3.LUT R7, R20, 0x1, RZ, 0xc0, !PT ;  /* 0x0000000114077812 */ /* 0x000fc800078ec0ff */
[----:B------:R-:W-:Y:S01]  /*02d0*/  ISETP.NE.U32.AND P0, PT, R7, 0x1, PT ;  /* 0x000000010700780c */ /* 0x000fe20003f05070 */
[----:B------:R-:W-:-:S03]  /*02e0*/  IMAD R7, R6, 0x5, RZ ;  /* 0x0000000506077824 */ /* 0x000fc600078e02ff */
[----:B------:R-:W-:Y:S01]  /*02f0*/  R2P PR, R20, 0x7e ;  /* 0x0000007e14007804 */ /* 0x000fe20000000000 */
[----:B------:R-:W-:-:S08]  /*0300*/  IMAD.WIDE.U32 R6, R7, 0x4, R8 ;  /* 0x0000000407067825 */ /* 0x000fd000078e0008 */
[----:B------:R-:W2:Y:S04]  /*0310*/  @!P0 LDG.E R17, desc[UR10][R6.64] ;  /* 0x0000000a06118981 */ /* 0x000ea8000c1e1900 */
[----:B------:R-:W3:Y:S04]  /*0320*/  @P1 LDG.E R19, desc[UR10][R6.64+0x14] ;  /* 0x0000140a06131981 */ /* 0x000ee8000c1e1900 */
[----:B------:R-:W4:Y:S04]  /*0330*/  @P2 LDG.E R21, desc[UR10][R6.64+0x28] ;  /* 0x0000280a06152981 */ /* 0x000f28000c1e1900 */
[----:B------:R-:W4:Y:S04]  /*0340*/  @P3 LDG.E R23, desc[UR10][R6.64+0x3c] ;  /* 0x00003c0a06173981 */ /* 0x000f28000c1e1900 */
[----:B------:R-:W4:Y:S04]  /*0350*/  @!P0 LDG.E R16, desc[UR10][R6.64+0x8] ;  /* 0x0000080a06108981 */ /* 0x000f28000c1e1900 */
[----:B------:R-:W4:Y:S04]  /*0360*/  @P4 LDG.E R25, desc[UR10][R6.64+0x50] ;  /* 0x0000500a06194981 */ /* 0x000f28000c1e1900 */
[----:B------:R-:W4:Y:S04]  /*0370*/  @!P0 LDG.E R18, desc[UR10][R6.64+0x10] ;  /* 0x0000100a06128981 */ /* 0x000f28000c1e1900 */
[----:B------:R-:W4:Y:S04]  /*0380*/  @P1 LDG.E R22, desc[UR10][R6.64+0x1c] ;  /* 0x00001c0a06161981 */ /* 0x000f28000c1e1900 */
[----:B------:R-:W4:Y:S04]  /*0390*/  @P1 LDG.E R24, desc[UR10][R6.64+0x24] ;  /* 0x0000240a06181981 */ /* 0x000f28000c1e1900 */
[----:B------:R-:W4:Y:S01]  /*03a0*/  @P6 LDG.E R27, desc[UR10][R6.64+0x78] ;  /* 0x0000780a061b6981 */ /* 0x000f22000c1e1900 */
[----:B--2---:R-:W-:-:S03]  /*03b0*/  @!P0 LOP3.LUT R0, R0, R17, RZ, 0x3c, !PT ;  /* 0x0000001100008212 */ /* 0x004fc600078e3cff */
[----:B------:R-:W2:Y:S01]  /*03c0*/  @!P0 LDG.E R17, desc[UR10][R6.64+0x4] ;  /* 0x0000040a06118981 */ /* 0x000ea2000c1e1900 */
[----:B---3--:R-:W-:-:S03]  /*03d0*/  @P1 LOP3.LUT R0, R0, R19, RZ, 0x3c, !PT ;  /* 0x0000001300001212 */ /* 0x008fc600078e3cff */
[----:B------:R-:W3:Y:S01]  /*03e0*/  @!P0 LDG.E R19, desc[UR10][R6.64+0xc] ;  /* 0x00000c0a06138981 */ /* 0x000ee2000c1e1900 */
[----:B----4-:R-:W-:-:S03]  /*03f0*/  @P2 LOP3.LUT R0, R0, R21, RZ, 0x3c, !PT ;  /* 0x0000001500002212 */ /* 0x010fc600078e3cff */
[----:B------:R-:W4:Y:S01]  /*0400*/  @P1 LDG.E R21, desc[UR10][R6.64+0x18] ;  /* 0x0000180a06151981 */ /* 0x000f22000c1e1900 */
[----:B------:R-:W-:-:S03]  /*0410*/  @P3 LOP3.LUT R0, R0, R23, RZ, 0x3c, !PT ;  /* 0x0000001700003212 */ /* 0x000fc600078e3cff */
[----:B------:R-:W4:Y:S01]  /*0420*/  @P5 LDG.E R23, desc[UR10][R6.64+0x64] ;  /* 0x0000640a06175981 */ /* 0x000f22000c1e1900 */
[----:B------:R-:W-:-:S03]  /*0430*/  @!P0 LOP3.LUT R5, R5, R16, RZ, 0x3c, !PT ;  /* 0x0000001005058212 */ /* 0x000fc600078e3cff */
[----:B------:R-:W4:Y:S01]  /*0440*/  @P2 LDG.E R16, desc[UR10][R6.64+0x30] ;  /* 0x0000300a06102981 */ /* 0x000f22000c1e1900 */
[----:B------:R-:W-:-:S03]  /*0450*/  @P4 LOP3.LUT R0, R0, R25, RZ, 0x3c, !PT ;  /* 0x0000001900004212 */ /* 0x000fc600078e3cff */
[----:B------:R-:W4:Y:S01]  /*0460*/  @P3 LDG.E R25, desc[UR10][R6.64+0x48] ;  /* 0x0000480a06193981 */ /* 0x000f22000c1e1900 */
[----:B------:R-:W-:-:S03]  /*0470*/  @!P0 LOP3.LUT R3, R3, R18, RZ, 0x3c, !PT ;  /* 0x0000001203038212 */ /* 0x000fc600078e3cff */
[----:B------:R-:W4:Y:S01]  /*0480*/  @P2 LDG.E R18, desc[UR10][R6.64+0x38] ;  /* 0x0000380a06122981 */ /* 0x000f22000c1e1900 */
[----:B------:R-:W-:-:S03]  /*0490*/  @P1 LOP3.LUT R5, R5, R22, RZ, 0x3c, !PT ;  /* 0x0000001605051212 */ /* 0x000fc600078e3cff */
[----:B------:R-:W4:Y:S01]  /*04a0*/  @P3 LDG.E R22, desc[UR10][R6.64+0x44] ;  /* 0x0000440a06163981 */ /* 0x000f22000c1e1900 */
[----:B--2---:R-:W-:-:S03]  /*04b0*/  @!P0 LOP3.LUT R4, R4, R17, RZ, 0x3c, !PT ;  /* 0x0000001104048212 */ /* 0x004fc600078e3cff */
[----:B------:R-:W2:Y:S01]  /*04c0*/  @P1 LDG.E R17, desc[UR10][R6.64+0x20] ;  /* 0x0000200a06111981 */ /* 0x000ea2000c1e1900 */
[----:B---3--:R-:W-:-:S03]  /*04d0*/  @!P0 LOP3.LUT R2, R2, R19, RZ, 0x3c, !PT ;  /* 0x0000001302028212 */ /* 0x008fc600078e3cff */
[----:B------:R-:W3:Y:S01]  /*04e0*/  @P2 LDG.E R19, desc[UR10][R6.64+0x2c] ;  /* 0x00002c0a06132981 */ /* 0x000ee2000c1e1900 */
[----:B----4-:R-:W-:-:S03]  /*04f0*/  @P1 LOP3.LUT R4, R4, R21, RZ, 0x3c, !PT ;  /* 0x0000001504041212 */ /* 0x010fc600078e3cff */
[----:B------:R-:W4:Y:S01]  /*0500*/  @P2 LDG.E R21, desc[UR10][R6.64+0x34] ;  /* 0x0000340a06152981 */ /* 0x000f22000c1e1900 */
[----:B------:R-:W-:-:S03]  /*0510*/  @P5 LOP3.LUT R0, R0, R23, RZ, 0x3c, !PT ;  /* 0x0000001700005212 */ /* 0x000fc600078e3cff */
[----:B------:R-:W4:Y:S01]  /*0520*/  @P3 LDG.E R23, desc[UR10][R6.64+0x40] ;  /* 0x0000400a06173981 */ /* 0x000f22000c1e1900 */
[----:B------:R-:W-:Y:S02]  /*0530*/  @P1 LOP3.LUT R3, R3, R24, RZ, 0x3c, !PT ;  /* 0x0000001803031212 */ /* 0x000fe400078e3cff */
[----:B------:R-:W-:Y:S01]  /*0540*/  @P2 LOP3.LUT R5, R5, R16, RZ, 0x3c, !PT ;  /* 0x0000001005052212 */ /* 0x000fe200078e3cff */
[----:B------:R-:W4:Y:S04]  /*0550*/  @P5 LDG.E R24, desc[UR10][R6.64+0x6c] ;  /* 0x00006c0a06185981 */ /* 0x000f28000c1e1900 */
[----:B------:R-:W4:Y:S01]  /*0560*/  @P3 LDG.E R16, desc[UR10][R6.64+0x4c] ;  /* 0x00004c0a06103981 */ /* 0x000f22000c1e1900 */
[----:B------:R-:W-:-:S03]  /*0570*/  @P2 LOP3.LUT R3, R3, R18, RZ, 0x3c, !PT ;  /* 0x0000001203032212 */ /* 0x000fc600078e3cff */
[----:B------:R-:W4:Y:S01]  /*0580*/  @P4 LDG.E R18, desc[UR10][R6.64+0x58] ;  /* 0x0000580a06124981 */ /* 0x000f22000c1e1900 */
[----:B------:R-:W-:-:S03]  /*0590*/  @P3 LOP3.LUT R5, R5, R22, RZ, 0x3c, !PT ;  /* 0x0000001605053212 */ /* 0x000fc600078e3cff */
[----:B------:R-:W4:Y:S01]  /*05a0*/  @P4 LDG.E R22, desc[UR10][R6.64+0x60] ;  /* 0x0000600a06164981 */ /* 0x000f22000c1e1900 */
[----:B--2---:R-:W-:-:S03]  /*05b0*/  @P1 LOP3.LUT R2, R2, R17, RZ, 0x3c, !PT ;  /* 0x0000001102021212 */ /* 0x004fc600078e3cff */
[----:B------:R-:W2:Y:S01]  /*05c0*/  @P4 LDG.E R17, desc[UR10][R6.64+0x54] ;  /* 0x0000540a06114981 */ /* 0x000ea2000c1e1900 */
[----:B---3--:R-:W-:-:S03]  /*05d0*/  @P2 LOP3.LUT R4, R4, R19, RZ, 0x3c, !PT ;  /* 0x0000001304042212 */ /* 0x008fc600078e3cff */
[----:B------:R-:W3:Y:S01]  /*05e0*/  @P4 LDG.E R19, desc[UR10][R6.64+0x5c] ;  /* 0x00005c0a06134981 */ /* 0x000ee2000c1e1900 */
[----:B----4-:R-:W-:-:S03]  /*05f0*/  @P2 LOP3.LUT R2, R2, R21, RZ, 0x3c, !PT ;  /* 0x0000001502022212 */ /* 0x010fc600078e3cff */
[----:B------:R-:W4:Y:S01]  /*0600*/  @P5 LDG.E R21, desc[UR10][R6.64+0x68] ;  /* 0x0000680a06155981 */ /* 0x000f22000c1e1900 */
[----:B------:R-:W-:-:S03]  /*0610*/  @P3 LOP3.LUT R4, R4, R23, RZ, 0x3c, !PT ;  /* 0x0000001704043212 */ /* 0x000fc600078e3cff */
[----:B------:R-:W4:Y:S01]  /*0620*/  @P5 LDG.E R23, desc[UR10][R6.64+0x70] ;  /* 0x0000700a06175981 */ /* 0x000f22000c1e1900 */
[----:B------:R-:W-:Y:S02]  /*0630*/  LOP3.LUT P0, RZ, R20, 0x80, RZ, 0xc0, !PT ;  /* 0x0000008014ff7812 */ /* 0x000fe4000780c0ff */
[----:B------:R-:W-:Y:S02]  /*0640*/  @P3 LOP3.LUT R2, R2, R25, RZ, 0x3c, !PT ;  /* 0x0000001902023212 */ /* 0x000fe400078e3cff */
[----:B------:R-:W-:Y:S02]  /*0650*/  @P3 LOP3.LUT R3, R3, R16, RZ, 0x3c, !PT ;  /* 0x0000001003033212 */ /* 0x000fe400078e3cff */
[----:B------:R-:W4:Y:S01]  /*0660*/  @P5 LDG.E R16, desc[UR10][R6.64+0x74] ;  /* 0x0000740a06105981 */ /* 0x000f22000c1e1900 */
[----:B------:R-:W-:-:S03]  /*0670*/  @P4 LOP3.LUT R5, R5, R18, RZ, 0x3c, !PT ;  /* 0x0000001205054212 */ /* 0x000fc600078e3cff */
[----:B------:R-:W4:Y:S01]  /*0680*/  @P6 LDG.E R18, desc[UR10][R6.64+0x80] ;  /* 0x0000800a06126981 */ /* 0x000f22000c1e1900 */
[----:B------:R-:W-:-:S03]  /*0690*/  @P4 LOP3.LUT R3, R3, R22, RZ, 0x3c, !PT ;  /* 0x0000001603034212 */ /* 0x000fc600078e3cff */
[----:B------:R-:W4:Y:S01]  /*06a0*/  @P6 LDG.E R22, desc[UR10][R6.64+0x88] ;  /* 0x0000880a06166981 */ /* 0x000f22000c1e1900 */
[----:B------:R-:W-:-:S03]  /*06b0*/  @P5 LOP3.LUT R5, R5, R24, RZ, 0x3c, !PT ;  /* 0x0000001805055212 */ /* 0x000fc600078e3cff */
[----:B------:R-:W4:Y:S04]  /*06c0*/  @P0 LDG.E R25, desc[UR10][R6.64+0x8c] ;  /* 0x00008c0a06190981 */ /* 0x000f28000c1e1900 */
[----:B------:R-:W4:Y:S04]  /*06d0*/  @P0 LDG.E R24, desc[UR10][R6.64+0x94] ;  /* 0x0000940a06180981 */ /* 0x000f28000c1e1900 */
        /* <DEDUP_REMOVED lines=9> */
[----:B------:R-:W-:Y:S02]  /*0770*/  @P6 LOP3.LUT R0, R0, R27, RZ, 0x3c, !PT ;  /* 0x0000001b00006212 */ /* 0x000fe400078e3cff */
[----:B------:R-:W-:Y:S02]  /*0780*/  @P5 LOP3.LUT R3, R3, R16, RZ, 0x3c, !PT ;  /* 0x0000001003035212 */ /* 0x000fe400078e3cff */
[----:B------:R-:W-:Y:S02]  /*0790*/  @P6 LOP3.LUT R5, R5, R18, RZ, 0x3c, !PT ;  /* 0x0000001205056212 */ /* 0x000fe400078e3cff */
[----:B------:R-:W-:Y:S02]  /*07a0*/  @P6 LOP3.LUT R3, R3, R22, RZ, 0x3c, !PT ;  /* 0x0000001603036212 */ /* 0x000fe400078e3cff */
[----:B------:R-:W-:Y:S02]  /*07b0*/  @P0 LOP3.LUT R0, R0, R25, RZ, 0x3c, !PT ;  /* 0x0000001900000212 */ /* 0x000fe400078e3cff */
[----:B------:R-:W-:-:S02]  /*07c0*/  @P0 LOP3.LUT R5, R5, R24, RZ, 0x3c, !PT ;  /* 0x0000001805050212 */ /* 0x000fc400078e3cff */
[----:B------:R-:W-:Y:S02]  /*07d0*/  @P0 LOP3.LUT R3, R3, R26, RZ, 0x3c, !PT ;  /* 0x0000001a03030212 */ /* 0x000fe400078e3cff */
[----:B--2---:R-:W-:Y:S02]  /*07e0*/  @P6 LOP3.LUT R4, R4, R17, RZ, 0x3c, !PT ;  /* 0x0000001104046212 */ /* 0x004fe400078e3cff */
[----:B---3--:R-:W-:Y:S02]  /*07f0*/  @P6 LOP3.LUT R2, R2, R19, RZ, 0x3c, !PT ;  /* 0x0000001302026212 */ /* 0x008fe400078e3cff */
[----:B----4-:R-:W-:Y:S02]  /*0800*/  @P0 LOP3.LUT R4, R4, R21, RZ, 0x3c, !PT ;  /* 0x0000001504040212 */ /* 0x010fe400078e3cff */
[----:B------:R-:W-:Y:S02]  /*0810*/  @P0 LOP3.LUT R2, R2, R23, RZ, 0x3c, !PT ;  /* 0x0000001702020212 */ /* 0x000fe400078e3cff */
[----:B------:R-:W-:-:S13]  /*0820*/  R2P PR, R20.B1, 0x7f ;  /* 0x0000007f14007804 */ /* 0x000fda0000001000 */
[----:B------:R-:W2:Y:S04]  /*0830*/  @P0 LDG.E R18, desc[UR10][R6.64+0xb0] ;  /* 0x0000b00a06120981 */ /* 0x000ea8000c1e1900 */
[----:B------:R-:W3:Y:S04]  /*0840*/  @P0 LDG.E R21, desc[UR10][R6.64+0xa0] ;  /* 0x0000a00a06150981 */ /* 0x000ee8000c1e1900 */
[----:B------:R-:W4:Y:S04]  /*0850*/  @P0 LDG.E R23, desc[UR10][R6.64+0xa4] ;  /* 0x0000a40a06170981 */ /* 0x000f28000c1e1900 */
[----:B------:R-:W4:Y:S04]  /*0860*/  @P0 LDG.E R16, desc[UR10][R6.64+0xa8] ;  /* 0x0000a80a06100981 */ /* 0x000f28000c1e1900 */
[----:B------:R-:W4:Y:S04]  /*0870*/  @P0 LDG.E R25, desc[UR10][R6.64+0xac] ;  /* 0x0000ac0a06190981 */ /* 0x000f28000c1e1900 */
[----:B------:R-:W4:Y:S04]  /*0880*/  @P1 LDG.E R27, desc[UR10][R6.64+0xb4] ;  /* 0x0000b40a061b1981 */ /* 0x000f28000c1e1900 */
[----:B------:R-:W4:Y:S04]  /*0890*/  @P2 LDG.E R29, desc[UR10][R6.64+0xc8] ;  /* 0x0000c80a061d2981 */ /* 0x000f28000c1e1900 */
[----:B------:R-:W4:Y:S04]  /*08a0*/  @P3 LDG.E R19, desc[UR10][R6.64+0xdc] ;  /* 0x0000dc0a06133981 */ /* 0x000f28000c1e1900 */
        /* <DEDUP_REMOVED lines=12> */
[----:B------:R-:W-:Y:S01]  /*0970*/  LOP3.LUT P0, RZ, R20, 0x8000, RZ, 0xc0, !PT ;  /* 0x0000800014ff7812 */ /* 0x000fe2000780c0ff */
[----:B------:R-:W4:Y:S04]  /*0980*/  @P1 LDG.E R25, desc[UR10][R6.64+0xc0] ;  /* 0x0000c00a06191981 */ /* 0x000f28000c1e1900 */
[----:B------:R-:W4:Y:S01]  /*0990*/  @P1 LDG.E R20, desc[UR10][R6.64+0xc4] ;  /* 0x0000c40a06141981 */ /* 0x000f22000c1e1900 */
[----:B------:R-:W-:-:S03]  /*09a0*/  @P1 LOP3.LUT R0, R0, R27, RZ, 0x3c, !PT ;  /* 0x0000001b00001212 */ /* 0x000fc600078e3cff */
[----:B------:R-:W4:Y:S01]  /*09b0*/  @P2 LDG.E R27, desc[UR10][R6.64+0xcc] ;  /* 0x0000cc0a061b2981 */ /* 0x000f22000c1e1900 */
[----:B------:R-:W-:-:S03]  /*09c0*/  @P2 LOP3.LUT R0, R0, R29, RZ, 0x3c, !PT ;  /* 0x0000001d00002212 */ /* 0x000fc600078e3cff */
[----:B------:R-:W4:Y:S01]  /*09d0*/  @P6 LDG.E R29, desc[UR10][R6.64+0x118] ;  /* 0x0001180a061d6981 */ /* 0x000f22000c1e1900 */
[----:B------:R-:W-:-:S03]  /*09e0*/  @P3 LOP3.LUT R0, R0, R19, RZ, 0x3c, !PT ;  /* 0x0000001300003212 */ /* 0x000fc600078e3cff */
[----:B------:R-:W4:Y:S01]  /*09f0*/  @P2 LDG.E R19, desc[UR10][R6.64+0xd4] ;  /* 0x0000d40a06132981 */ /* 0x000f22000c1e1900 */
[----:B------:R-:W-:-:S03]  /*0a00*/  @P4 LOP3.LUT R0, R0, R17, RZ, 0x3c, !PT ;  /* 0x0000001100004212 */ /* 0x000fc600078e3cff */
[----:B------:R-:W4:Y:S04]  /*0a10*/  @P5 LDG.E R17, desc[UR10][R6.64+0x108] ;  /* 0x0001080a06115981 */ /* 0x000f28000c1e1900 */
[----:B------:R-:W4:Y:S01]  /*0a20*/  @P0 LDG.E R26, desc[UR10][R6.64+0x13c] ;  /* 0x00013c0a061a0981 */ /* 0x000f22000c1e1900 */
[----:B--2---:R-:W-:-:S03]  /*0a30*/  @P1 LOP3.LUT R5, R5, R18, RZ, 0x3c, !PT ;  /* 0x0000001205051212 */ /* 0x004fc600078e3cff */
[----:B------:R-:W2:Y:S01]  /*0a40*/  @P4 LDG.E R18, desc[UR10][R6.64+0x100] ;  /* 0x0001000a06124981 */ /* 0x000ea2000c1e1900 */
[----:B---3--:R-:W-:Y:S02]  /*0a50*/  @P5 LOP3.LUT R0, R0, R21, RZ, 0x3c, !PT ;  /* 0x0000001500005212 */ /* 0x008fe400078e3cff */
[----:B------:R-:W-:Y:S01]  /*0a60*/  @P2 LOP3.LUT R5, R5, R22, RZ, 0x3c, !PT ;  /* 0x0000001605052212 */ /* 0x000fe200078e3cff */
[----:B------:R-:W3:Y:S01]  /*0a70*/  @P3 LDG.E R21, desc[UR10][R6.64+0xe0] ;  /* 0x0000e00a06153981 */ /* 0x000ee2000c1e1900 */
[----:B----4-:R-:W-:-:S03]  /*0a80*/  @P1 LOP3.LUT R4, R4, R23, RZ, 0x3c, !PT ;  /* 0x0000001704041212 */ /* 0x010fc600078e3cff */
[----:B------:R-:W4:Y:S04]  /*0a90*/  @P3 LDG.E R22, desc[UR10][R6.64+0xec] ;  /* 0x0000ec0a06163981 */ /* 0x000f28000c1e1900 */
[----:B------:R-:W2:Y:S01]  /*0aa0*/  @P3 LDG.E R23, desc[UR10][R6.64+0xe8] ;  /* 0x0000e80a06173981 */ /* 0x000ea2000c1e1900 */
[----:B------:R-:W-:-:S03]  /*0ab0*/  @P1 LOP3.LUT R2, R2, R25, RZ, 0x3c, !PT ;  /* 0x0000001902021212 */ /* 0x000fc600078e3cff */
[----:B------:R-:W2:Y:S01]  /*0ac0*/  @P4 LDG.E R25, desc[UR10][R6.64+0xf4] ;  /* 0x0000f40a06194981 */ /* 0x000ea2000c1e1900 */
[----:B------:R-:W-:-:S03]  /*0ad0*/  @P1 LOP3.LUT R3, R3, R20, RZ, 0x3c, !PT ;  /* 0x0000001403031212 */ /* 0x000fc600078e3cff */
[----:B------:R-:W2:Y:S01]  /*0ae0*/  @P3 LDG.E R20, desc[UR10][R6.64+0xe4] ;  /* 0x0000e40a06143981 */ /* 0x000ea2000c1e1900 */
[----:B------:R-:W-:Y:S02]  /*0af0*/  @P2 LOP3.LUT R4, R4, R27, RZ, 0x3c, !PT ;  /* 0x0000001b04042212 */ /* 0x000fe400078e3cff */
[----:B------:R-:W-:Y:S01]  /*0b00*/  @P2 LOP3.LUT R3, R3, R16, RZ, 0x3c, !PT ;  /* 0x0000001003032212 */ /* 0x000fe200078e3cff */
[----:B------:R-:W2:Y:S04]  /*0b10*/  @P4 LDG.E R27, desc[UR10][R6.64+0xfc] ;  /* 0x0000fc0a061b4981 */ /* 0x000ea8000c1e1900 */
[----:B------:R-:W2:Y:S01]  /*0b20*/  @P5 LDG.E R16, desc[UR10][R6.64+0x10c] ;  /* 0x00010c0a06105981 */ /* 0x000ea2000c1e1900 */
[----:B------:R-:W-:-:S03]  /*0b30*/  @P2 LOP3.LUT R2, R2, R19, RZ, 0x3c, !PT ;  /* 0x0000001302022212 */ /* 0x000fc600078e3cff */
[----:B------:R-:W2:Y:S01]  /*0b40*/  @P5 LDG.E R19, desc[UR10][R6.64+0x110] ;  /* 0x0001100a06135981 */ /* 0x000ea2000c1e1900 */
[----:B------:R-:W-:-:S03]  /*0b50*/  @P6 LOP3.LUT R0, R0, R29, RZ, 0x3c, !PT ;  /* 0x0000001d00006212 */ /* 0x000fc600078e3cff */
[----:B------:R-:W2:Y:S01]  /*0b60*/  @P0 LDG.E R29, desc[UR10][R6.64+0x12c] ;  /* 0x00012c0a061d0981 */ /* 0x000ea2000c1e1900 */
[----:B---3--:R-:W-:-:S03]  /*0b70*/  @P3 LOP3.LUT R4, R4, R21, RZ, 0x3c, !PT ;  /* 0x0000001504043212 */ /* 0x008fc600078e3cff */
[----:B------:R-:W3:Y:S01]  /*0b80*/  @P6 LDG.E R21, desc[UR10][R6.64+0x11c] ;  /* 0x00011c0a06156981 */ /* 0x000ee2000c1e1900 */
[----:B----4-:R-:W-:-:S03]  /*0b90*/  @P3 LOP3.LUT R3, R3, R22, RZ, 0x3c, !PT ;  /* 0x0000001603033212 */ /* 0x010fc600078e3cff */
[----:B------:R-:W4:Y:S01]  /*0ba0*/  @P6 LDG.E R22, desc[UR10][R6.64+0x128] ;  /* 0x0001280a06166981 */ /* 0x000f22000c1e1900 */
[----:B--2---:R-:W-:Y:S02]  /*0bb0*/  @P3 LOP3.LUT R2, R2, R23, RZ, 0x3c, !PT ;  /* 0x0000001702023212 */ /* 0x004fe400078e3cff */
[----:B------:R-:W-:Y:S01]  /*0bc0*/  @P4 LOP3.LUT R3, R3, R18, RZ, 0x3c, !PT ;  /* 0x0000001203034212 */ /* 0x000fe200078e3cff */
[----:B------:R-:W2:Y:S01]  /*0bd0*/  @P6 LDG.E R23, desc[UR10][R6.64+0x124] ;  /* 0x0001240a06176981 */ /* 0x000ea2000c1e1900 */
[----:B------:R-:W-:-:S03]  /*0be0*/  @P4 LOP3.LUT R4, R4, R25, RZ, 0x3c, !PT ;  /* 0x0000001904044212 */ /* 0x000fc600078e3cff */
[----:B------:R-:W4:Y:S01]  /*0bf0*/  @P6 LDG.E R18, desc[UR10][R6.64+0x120] ;  /* 0x0001200a06126981 */ /* 0x000f22000c1e1900 */
[----:B------:R-:W-:-:S03]  /*0c00*/  @P3 LOP3.LUT R5, R5, R20, RZ, 0x3c, !PT ;  /* 0x0000001405053212 */ /* 0x000fc600078e3cff */
[----:B------:R-:W4:Y:S01]  /*0c10*/  @P5 LDG.E R20, desc[UR10][R6.64+0x114] ;  /* 0x0001140a06145981 */ /* 0x000f22000c1e1900 */
[----:B------:R-:W-:Y:S02]  /*0c20*/  @P4 LOP3.LUT R5, R5, R24, RZ, 0x3c, !PT ;  /* 0x0000001805054212 */ /* 0x000fe400078e3cff */
[----:B------:R-:W-:Y:S01]  /*0c30*/  @P5 LOP3.LUT R4, R4, R17, RZ, 0x3c, !PT ;  /* 0x0000001104045212 */ /* 0x000fe200078e3cff */
[----:B------:R-:W4:Y:S04]  /*0c40*/  @P0 LDG.E R24, desc[UR10][R6.64+0x134] ;  /* 0x0001340a06180981 */ /* 0x000f28000c1e1900 */
[----:B------:R-:W4:Y:S04]  /*0c50*/  @P0 LDG.E R17, desc[UR10][R6.64+0x130] ;  /* 0x0001300a06110981 */ /* 0x000f28000c1e1900 */
[----:B------:R-:W4:Y:S01]  /*0c60*/  @P0 LDG.E R25, desc[UR10][R6.64+0x138] ;  /* 0x0001380a06190981 */ /* 0x000f22000c1e1900 */
[----:B------:R-:W-:Y:S01]  /*0c70*/  UIADD3 UR4, UPT, UPT, UR4, 0x10, URZ ;  /* 0x0000001004047890 */ /* 0x000fe2000fffe0ff */
[----:B------:R-:W-:-:S03]  /*0c80*/  @P4 LOP3.LUT R2, R2, R27, RZ, 0x3c, !PT ;  /* 0x0000001b02024212 */ /* 0x000fc600078e3cff */
[----:B------:R-:W-:Y:S01]  /*0c90*/  UISETP.NE.AND UP0, UPT, UR4, 0x20, UPT ;  /* 0x000000200400788c */ /* 0x000fe2000bf05270 */
[----:B------:R-:W-:Y:S02]  /*0ca0*/  @P5 LOP3.LUT R5, R5, R16, RZ, 0x3c, !PT ;  /* 0x0000001005055212 */ /* 0x000fe400078e3cff */
[----:B------:R-:W-:Y:S02]  /*0cb0*/  @P5 LOP3.LUT R2, R2, R19, RZ, 0x3c, !PT ;  /* 0x0000001302025212 */ /* 0x000fe400078e3cff */
[----:B------:R-:W-:Y:S02]  /*0cc0*/  @P0 LOP3.LUT R0, R0, R29, RZ, 0x3c, !PT ;  /* 0x0000001d00000212 */ /* 0x000fe400078e3cff */
[----:B---3--:R-:W-:Y:S02]  /*0cd0*/  @P6 LOP3.LUT R4, R4, R21, RZ, 0x3c, !PT ;  /* 0x0000001504046212 */ /* 0x008fe400078e3cff */
[----:B--2---:R-:W-:Y:S02]  /*0ce0*/  @P6 LOP3.LUT R2, R2, R23, RZ, 0x3c, !PT ;  /* 0x0000001702026212 */ /* 0x004fe400078e3cff */
[----:B----4-:R-:W-:-:S02]  /*0cf0*/  @P6 LOP3.LUT R5, R5, R18, RZ, 0x3c, !PT ;  /* 0x0000001205056212 */ /* 0x010fc400078e3cff */
[----:B------:R-:W-:-:S04]  /*0d00*/  @P5 LOP3.LUT R3, R3, R20, RZ, 0x3c, !PT ;  /* 0x0000001403035212 */ /* 0x000fc800078e3cff */
[----:B------:R-:W-:Y:S02]  /*0d10*/  @P6 LOP3.LUT R3, R3, R22, RZ, 0x3c, !PT ;  /* 0x0000001603036212 */ /* 0x000fe400078e3cff */
[----:B------:R-:W-:Y:S02]  /*0d20*/  @P0 LOP3.LUT R5, R5, R24, RZ, 0x3c, !PT ;  /* 0x0000001805050212 */ /* 0x000fe400078e3cff */
[----:B------:R-:W-:Y:S02]  /*0d30*/  @P0 LOP3.LUT R4, R4, R17, RZ, 0x3c, !PT ;  /* 0x0000001104040212 */ /* 0x000fe400078e3cff */
[----:B------:R-:W-:Y:S02]  /*0d40*/  @P0 LOP3.LUT R3, R3, R26, RZ, 0x3c, !PT ;  /* 0x0000001a03030212 */ /* 0x000fe400078e3cff */
[----:B------:R-:W-:Y:S01]  /*0d50*/  @P0 LOP3.LUT R2, R2, R25, RZ, 0x3c, !PT ;  /* 0x0000001902020212 */ /* 0x000fe200078e3cff */
[----:B------:R-:W-:Y:S06]  /*0d60*/  BRA.U UP0, `(.L_x_7) ;  /* 0xfffffff5004c7547 */ /* 0x000fec000b83ffff */
[----:B------:R-:W-:-:S05]  /*0d70*/  VIADD R12, R12, 0x1 ;  /* 0x000000010c0c7836 */ /* 0x000fca0000000000 */
[----:B------:R-:W-:-:S13]  /*0d80*/  ISETP.NE.AND P0, PT, R12, 0x5, PT ;  /* 0x000000050c00780c */ /* 0x000fda0003f05270 */
[----:B------:R-:W-:Y:S05]  /*0d90*/  @P0 BRA `(.L_x_8) ;  /* 0xfffffff400300947 */ /* 0x000fea000383ffff */
[----:B------:R-:W-:Y:S01]  /*0da0*/  LOP3.LUT R6, R13, 0x3, RZ, 0xc0, !PT ;  /* 0x000000030d067812 */ /* 0x000fe200078ec0ff */
[----:B------:R0:W-:Y:S03]  /*0db0*/  STL [R1+0x4], R0 ;  /* 0x0000040001007387 */ /* 0x0001e60000100800 */
[----:B------:R-:W-:Y:S01]  /*0dc0*/  ISETP.NE.U32.AND P0, PT, R6, 0x1, PT ;  /* 0x000000010600780c */ /* 0x000fe20003f05070 */
[----:B------:R0:W-:Y:S03]  /*0dd0*/  STL.64 [R1+0x8], R4 ;  /* 0x0000080401007387 */ /* 0x0001e60000100a00 */
[----:B------:R-:W-:Y:S01]  /*0de0*/  ISETP.NE.AND.EX P0, PT, RZ, RZ, PT, P0 ;  /* 0x000000ffff00720c */ /* 0x000fe20003f05300 */
[----:B------:R0:W-:-:S12]  /*0df0*/  STL.64 [R1+0x10], R2 ;  /* 0x0000100201007387 */ /* 0x0001d80000100a00 */
[----:B0-----:R-:W-:Y:S05]  /*0e00*/  @!P0 BRA `(.L_x_6) ;  /* 0x0000001800088947 */ /* 0x001fea0003800000 */
[----:B------:R-:W-:Y:S01]  /*0e10*/  UMOV UR4, URZ ;  /* 0x000000ff00047c82 */ /* 0x000fe20008000000 */
[----:B------:R-:W-:Y:S01]  /*0e20*/  UMOV UR5, URZ ;  /* 0x000000ff00057c82 */ /* 0x000fe20008000000 */
[----:B------:R-:W-:Y:S02]  /*0e30*/  IMAD.MOV.U32 R0, RZ, RZ, RZ ;  /* 0x000000ffff007224 */ /* 0x000fe400078e00ff */
[----:B------:R-:W-:Y:S02]  /*0e40*/  IMAD.MOV.U32 R12, RZ, RZ, RZ ;  /* 0x000000ffff0c7224 */ /* 0x000fe400078e00ff */
[----:B------:R-:W-:Y:S02]  /*0e50*/  IMAD.U32 R3, RZ, RZ, UR4 ;  /* 0x00000004ff037e24 */ /* 0x000fe4000f8e00ff */
[----:B------:R-:W-:Y:S02]  /*0e60*/  IMAD.U32 R2, RZ, RZ, UR5 ;  /* 0x00000005ff027e24 */ /* 0x000fe4000f8e00ff */
[----:B------:R-:W-:-:S02]  /*0e70*/  IMAD.U32 R5, RZ, RZ, UR4 ;  /* 0x00000004ff057e24 */ /* 0x000fc4000f8e00ff */
[----:B------:R-:W-:-:S07]  /*0e80*/  IMAD.U32 R4, RZ, RZ, UR5 ;  /* 0x00000005ff047e24 */ /* 0x000fce000f8e00ff */
.L_x_10:
[----:B------:R-:W-:-:S06]  /*0e90*/  IMAD R14, R12, 0x4, R1 ;  /* 0x000000040c0e7824 */ /* 0x000fcc00078e0201 */
[----:B------:R-:W5:Y:S01]  /*0ea0*/  LDL R14, [R14+0x4] ;  /* 0x000004000e0e7983 */ /* 0x000f620000100800 */
[----:B------:R-:W-:Y:S01]  /*0eb0*/  IMAD.SHL.U32 R15, R12, 0x20, RZ ;  /* 0x000000200c0f7824 */ /* 0x000fe200078e00ff */
[----:B------:R-:W-:-:S06]  /*0ec0*/  UMOV UR4, URZ ;  /* 0x000000ff00047c82 */ /* 0x000fcc0008000000 */
.L_x_9:
        /* <DEDUP_REMOVED lines=182> */
[----:B0-----:R-:W-:Y:S05]  /*1a30*/  @P0 BRA `(.L_x_6) ;  /* 0x0000000800fc0947 */ /* 0x001fea0003800000 */
        /* <DEDUP_REMOVED lines=8> */
.L_x_12:
[----:B------:R-:W-:-:S06]  /*1ac0*/  IMAD R14, R12, 0x4, R1 ;  /* 0x000000040c0e7824 */ /* 0x000fcc00078e0201 */
[----:B------:R-:W5:Y:S01]  /*1ad0*/  LDL R14, [R14+0x4] ;  /* 0x000004000e0e7983 */ /* 0x000f620000100800 */
[----:B------:R-:W-:Y:S01]  /*1ae0*/  IMAD.SHL.U32 R15, R12, 0x20, RZ ;  /* 0x000000200c0f7824 */ /* 0x000fe200078e00ff */
[----:B------:R-:W-:-:S06]  /*1af0*/  UMOV UR4, URZ ;  /* 0x000000ff00047c82 */ /* 0x000fcc0008000000 */
.L_x_11:
        /* <DEDUP_REMOVED lines=176> */
[----:B------:R0:W-:Y:S04]  /*2600*/  STL [R1+0x4], R0 ;  /* 0x0000040001007387 */ /* 0x0001e80000100800 */
[----:B------:R0:W-:Y:S04]  /*2610*/  STL.64 [R1+0x8], R4 ;  /* 0x0000080401007387 */ /* 0x0001e80000100a00 */
[----:B------:R0:W-:Y:S02]  /*2620*/  STL.64 [R1+0x10], R2 ;  /* 0x0000100201007387 */ /* 0x0001e40000100a00 */
.L_x_6:
[----:B------:R-:W-:Y:S05]  /*2630*/  BSYNC.RECONVERGENT B1 ;  /* 0x0000000000017941 */ /* 0x000fea0003800200 */
.L_x_5:
[----:B------:R-:W-:Y:S01]  /*2640*/  ISETP.GT.U32.AND P0, PT, R13, 0x3, PT ;  /* 0x000000030d00780c */ /* 0x000fe20003f04070 */
[----:B------:R-:W-:Y:S01]  /*2650*/  VIADD R11, R11, 0x1 ;  /* 0x000000010b0b7836 */ /* 0x000fe20000000000 */
[--C-:B------:R-:W-:Y:S02]  /*2660*/  SHF.R.U64 R13, R13, 0x2, R10.reuse ;  /* 0x000000020d0d7819 */ /* 0x100fe4000000120a */
[----:B------:R-:W-:Y:S02]  /*2670*/  ISETP.GT.U32.AND.EX P0, PT, R10, RZ, PT, P0 ;  /* 0x000000ff0a00720c */ /* 0x000fe40003f04100 */
[----:B------:R-:W-:-:S11]  /*2680*/  SHF.R.U32.HI R10, RZ, 0x2, R10 ;  /* 0x00000002ff0a7819 */ /* 0x000fd6000001160a */
[----:B------:R-:W-:Y:S05]  /*2690*/  @P0 BRA `(.L_x_13) ;  /* 0xffffffd800c40947 */ /* 0x000fea000383ffff */
.L_x_4:
[----:B------:R-:W-:Y:S05]  /*26a0*/  BSYNC.RECONVERGENT B0 ;  /* 0x0000000000007941 */ /* 0x000fea0003800200 */
.L_x_3:
[----:B------:R-:W1:Y:S01]  /*26b0*/  LDCU UR4, c[0x0][0x394] ;  /* 0x00007280ff0477ac */ /* 0x000e620008000800 */
[----:B------:R-:W1:Y:S02]  /*26c0*/  LDCU UR5, c[0x0][0x39c] ;  /* 0x00007380ff0577ac */ /* 0x000e640008000800 */
[----:B-1----:R-:W-:-:S04]  /*26d0*/  ULOP3.LUT UR4, UR4, UR5, URZ, 0xfc, !UPT ;  /* 0x0000000504047292 */ /* 0x002fc8000f8efcff */
[----:B------:R-:W-:-:S09]  /*26e0*/  UISETP.NE.U32.AND UP0, UPT, UR4, URZ, UPT ;  /* 0x000000ff0400728c */ /* 0x000fd2000bf05070 */
[----:B------:R-:W-:Y:S05]  /*26f0*/  BRA.U UP0, `(.L_x_14) ;  /* 0x0000000100587547 */ /* 0x000fea000b800000 */
[----:B------:R-:W1:Y:S01]  /*2700*/  LDCU UR4, c[0x0][0x398] ;  /* 0x00007300ff0477ac */ /* 0x000e620008000800 */
[----:B------:R-:W2:Y:S01]  /*2710*/  LDC R10, c[0x0][0x390] ;  /* 0x0000e400ff0a7b82 */ /* 0x000ea20000000800 */
[----:B-1----:R-:W1:Y:S01]  /*2720*/  I2F.U32.RP R8, UR4 ;  /* 0x0000000400087d06 */ /* 0x002e620008209000 */
[----:B------:R-:W-:-:S07]  /*2730*/  ISETP.NE.U32.AND P2, PT, RZ, UR4, PT ;  /* 0x00000004ff007c0c */ /* 0x000fce000bf45070 */
[----:B-1----:R-:W1:Y:S02]  /*2740*/  MUFU.RCP R8, R8 ;  /* 0x0000000800087308 */ /* 0x002e640000001000 */
[----:B-1----:R-:W-:-:S06]  /*2750*/  VIADD R6, R8, 0xffffffe ;  /* 0x0ffffffe08067836 */ /* 0x002fcc0000000000 */
[----:B------:R1:W3:Y:S02]  /*2760*/  F2I.FTZ.U32.TRUNC.NTZ R7, R6 ;  /* 0x0000000600077305 */ /* 0x0002e4000021f000 */
[----:B-1----:R-:W-:Y:S02]  /*2770*/  IMAD.MOV.U32 R6, RZ, RZ, RZ ;  /* 0x000000ffff067224 */ /* 0x002fe400078e00ff */
[----:B---3--:R-:W-:-:S04]  /*2780*/  IMAD.MOV R9, RZ, RZ, -R7 ;  /* 0x000000ffff097224 */ /* 0x008fc800078e0a07 */
[----:B------:R-:W-:-:S04]  /*2790*/  IMAD R9, R9, UR4, RZ ;  /* 0x0000000409097c24 */ /* 0x000fc8000f8e02ff */
[----:B------:R-:W-:-:S06]  /*27a0*/  IMAD.HI.U32 R7, R7, R9, R6 ;  /* 0x0000000907077227 */ /* 0x000fcc00078e0006 */
[----:B--2---:R-:W-:-:S04]  /*27b0*/  IMAD.HI.U32 R6, R7, R10, RZ ;  /* 0x0000000a07067227 */ /* 0x004fc800078e00ff */
[----:B------:R-:W-:-:S04]  /*27c0*/  IMAD.MOV R7, RZ, RZ, -R6 ;  /* 0x000000ffff077224 */ /* 0x000fc800078e0a06 */
[----:B------:R-:W-:-:S05]  /*27d0*/  IMAD R7, R7, UR4, R10 ;  /* 0x0000000407077c24 */ /* 0x000fca000f8e020a */
[----:B------:R-:W-:-:S13]  /*27e0*/  ISETP.GE.U32.AND P0, PT, R7, UR4, PT ;  /* 0x0000000407007c0c */ /* 0x000fda000bf06070 */
[----:B------:R-:W-:Y:S02]  /*27f0*/  @P0 VIADD R7, R7, -UR4 ;  /* 0x8000000407070c36 */ /* 0x000fe40008000000 */
[----:B------:R-:W-:-:S03]  /*2800*/  @P0 VIADD R6, R6, 0x1 ;  /* 0x0000000106060836 */ /* 0x000fc60000000000 */
[----:B------:R-:W-:Y:S01]  /*2810*/  ISETP.GE.U32.AND P1, PT, R7, UR4, PT ;  /* 0x0000000407007c0c */ /* 0x000fe2000bf26070 */
[----:B------:R-:W-:-:S12]  /*2820*/  IMAD.MOV.U32 R7, RZ, RZ, RZ ;  /* 0x000000ffff077224 */ /* 0x000fd800078e00ff */
[----:B------:R-:W-:Y:S01]  /*2830*/  @P1 VIADD R6, R6, 0x1 ;  /* 0x0000000106061836 */ /* 0x000fe20000000000 */
[----:B------:R-:W-:Y:S01]  /*2840*/  @!P2 LOP3.LUT R6, RZ, UR4, RZ, 0x33, !PT ;  /* 0x00000004ff06ac12 */ /* 0x000fe2000f8e33ff */
[----:B------:R-:W-:Y:S06]  /*2850*/  BRA `(.L_x_15) ;  /* 0x0000000000087947 */ /* 0x000fec0003800000 */
.L_x_14:
[----:B------:R-:W-:-:S07]  /*2860*/  MOV R8, 0x2880 ;  /* 0x0000288000087802 */ /* 0x000fce0000000f00 */
[----:B0-----:R-:W-:Y:S05]  /*2870*/  CALL.REL.NOINC `($__internal_0_$__cuda_sm20_div_u64) ;  /* 0x00000008008c7944 */ /* 0x001fea0003c00000 */
.L_x_15:
[----:B------:R-:W1:Y:S01]  /*2880*/  LDCU.128 UR12, c[0x0][0x390] ;  /* 0x00007200ff0c77ac */ /* 0x000e620008000c00 */
[----:B------:R-:W2:Y:S01]  /*2890*/  S2R R13, SR_TID.X ;  /* 0x00000000000d7919 */ /* 0x000ea20000002100 */
[----:B------:R-:W-:Y:S01]  /*28a0*/  UMOV UR6, URZ ;  /* 0x000000ff00067c82 */ /* 0x000fe20008000000 */
[----:B------:R-:W-:Y:S01]  /*28b0*/  UMOV UR7, URZ ;  /* 0x000000ff00077c82 */ /* 0x000fe20008000000 */
[----:B-1----:R-:W-:-:S04]  /*28c0*/  UISETP.GE.U32.AND UP0, UPT, UR12, UR14, UPT ;  /* 0x0000000e0c00728c */ /* 0x002fc8000bf06070 */
[----:B------:R-:W-:-:S09]  /*28d0*/  UISETP.GE.U32.AND.EX UP0, UPT, UR13, UR15, UPT, UP0 ;  /* 0x0000000f0d00728c */ /* 0x000fd2000bf06100 */
[----:B------:R-:W-:Y:S05]  /*28e0*/  BRA.U !UP0, `(.L_x_16) ;  /* 0x00000009083c7547 */ /* 0x000fea000b800000 */
[----:B------:R-:W-:-:S04]  /*28f0*/  UISETP.GT.U32.AND UP0, UPT, UR12, 0x3, UPT ;  /* 0x000000030c00788c */ /* 0x000fc8000bf04070 */
[----:B------:R-:W-:-:S09]  /*2900*/  UISETP.GT.U32.AND.EX UP0, UPT, UR13, URZ, UPT, UP0 ;  /* 0x000000ff0d00728c */ /* 0x000fd2000bf04100 */
[----:B------:R-:W-:Y:S05]  /*2910*/  BRA.U UP0, `(.L_x_17) ;  /* 0x00000001005c7547 */ /* 0x000fea000b800000 */
[----:B------:R-:W-:-:S04]  /*2920*/  ISETP.GT.U32.AND P0, PT, R6, 0x1, PT ;  /* 0x000000010600780c */ /* 0x000fc80003f04070 */
[----:B------:R-:W-:-:S04]  /*2930*/  ISETP.GT.U32.AND.EX P0, PT, R7, RZ, PT, P0 ;  /* 0x000000ff0700720c */ /* 0x000fc80003f04100 */
[C---:B0-----:R-:W-:Y:S02]  /*2940*/  SEL R2, R6.reuse, 0x1, P0 ;  /* 0x0000000106027807 */ /* 0x041fe40000000000 */
[C---:B------:R-:W-:Y:S02]  /*2950*/  SEL R3, R7.reuse, RZ, P0 ;  /* 0x000000ff07037207 */ /* 0x040fe40000000000 */
[----:B------:R-:W-:Y:S02]  /*2960*/  ISETP.GE.U32.AND P0, PT, R6, 0x4, PT ;  /* 0x000000040600780c */ /* 0x000fe40003f06070 */
[----:B------:R-:W-:Y:S02]  /*2970*/  IADD3 R0, P2, PT, -R2, 0x1, RZ ;  /* 0x0000000102007810 */ /* 0x000fe40007f5e1ff */
[----:B------:R-:W-:Y:S02]  /*2980*/  ISETP.GE.U32.AND.EX P0, PT, R7, RZ, PT, P0 ;  /* 0x000000ff0700720c */ /* 0x000fe40003f06100 */
[----:B------:R-:W-:Y:S01]  /*2990*/  ISETP.NE.U32.AND P1, PT, R0, RZ, PT ;  /* 0x000000ff0000720c */ /* 0x000fe20003f25070 */
[----:B------:R-:W-:-:S05]  /*29a0*/  IMAD.X R0, RZ, RZ, ~R3, P2 ;  /* 0x000000ffff007224 */ /* 0x000fca00010e0e03 */
[----:B------:R-:W-:-:S05]  /*29b0*/  ISETP.NE.AND.EX P1, PT, R0, RZ, PT, P1 ;  /* 0x000000ff0000720c */ /* 0x000fca0003f25310 */
[----:B------:R-:W-:Y:S08]  /*29c0*/  @!P0 BRA `(.L_x_18) ;  /* 0x0000000000048947 */ /* 0x000ff00003800000 */
.L_x_19:
[----:B------:R-:W-:Y:S05]  /*29d0*/  BRA `(.L_x_19) ;  /* 0xfffffffc00fc7947 */ /* 0x000fea000383ffff */
.L_x_18:
[----:B------:R-:W-:Y:S01]  /*29e0*/  UMOV UR6, 0x1 ;  /* 0x0000000100067882 */ /* 0x000fe20000000000 */
[----:B------:R-:W-:Y:S01]  /*29f0*/  UMOV UR7, URZ ;  /* 0x000000ff00077c82 */ /* 0x000fe20008000000 */
[----:B------:R-:W-:Y:S05]  /*2a00*/  @!P1 BRA `(.L_x_16) ;  /* 0x0000000400f49947 */ /* 0x000fea0003800000 */
.L_x_20:
[----:B------:R-:W-:-:S04]  /*2a10*/  UIADD3 UR6, UP0, UPT, UR6, 0x1, URZ ;  /* 0x0000000106067890 */ /* 0x000fc8000ff1e0ff */
[----:B------:R-:W-:Y:S02]  /*2a20*/  UIADD3.X UR7, UPT, UPT, URZ, UR7, URZ, UP0, !UPT ;  /* 0x00000007ff077290 */ /* 0x000fe400087fe4ff */
[----:B------:R-:W-:-:S04]  /*2a30*/  IADD3 R0, P1, PT, -R2, UR6, RZ ;  /* 0x0000000602007c10 */ /* 0x000fc8000ff3e1ff */
[----:B------:R-:W-:Y:S02]  /*2a40*/  ISETP.NE.U32.AND P0, PT, R0, RZ, PT ;  /* 0x000000ff0000720c */ /* 0x000fe40003f05070 */
[----:B------:R-:W-:-:S04]  /*2a50*/  IADD3.X R0, PT, PT, ~R3, UR7, RZ, P1, !PT ;  /* 0x0000000703007c10 */ /* 0x000fc80008ffe5ff */
[----:B------:R-:W-:-:S13]  /*2a60*/  ISETP.NE.AND.EX P0, PT, R0, RZ, PT, P0 ;  /* 0x000000ff0000720c */ /* 0x000fda0003f05300 */
[----:B------:R-:W-:Y:S05]  /*2a70*/  @P0 BRA `(.L_x_20) ;  /* 0xfffffffc00e40947 */ /* 0x000fea000383ffff */
[----:B------:R-:W-:Y:S05]  /*2a80*/  BRA `(.L_x_16) ;  /* 0x0000000400d47947 */ /* 0x000fea0003800000 */
.L_x_17:
[----:B------:R-:W2:Y:S01]  /*2a90*/  LDC.64 R8, c[0x0][0x380] ;  /* 0x0000e000ff087b82 */ /* 0x000ea20000000a00 */
[----:B------:R-:W-:Y:S02]  /*2aa0*/  UIADD3 UR4, UP0, UPT, -UR14, UR12, URZ ;  /* 0x0000000c0e047290 */ /* 0x000fe4000ff1e1ff */
[----:B------:R-:W-:Y:S02]  /*2ab0*/  USHF.R.U64 UR8, UR12, 0x2, UR13 ;  /* 0x000000020c087899 */ /* 0x000fe4000800120d */
[----:B------:R-:W-:Y:S02]  /*2ac0*/  UIADD3.X UR5, UPT, UPT, UR13, ~UR15, URZ, UP0, !UPT ;  /* 0x8000000f0d057290 */ /* 0x000fe400087fe4ff */
[----:B------:R-:W-:Y:S02]  /*2ad0*/  ULOP3.LUT UR6, UR8, 0x7, URZ, 0xc0, !UPT ;  /* 0x0000000708067892 */ /* 0x000fe4000f8ec0ff */
[----:B------:R-:W-:Y:S02]  /*2ae0*/  USHF.R.U64 UR4, UR4, 0x2, UR5 ;  /* 0x0000000204047899 */ /* 0x000fe40008001205 */
[----:B------:R-:W-:-:S02]  /*2af0*/  USHF.R.U32.HI UR5, URZ, 0x2, UR5 ;  /* 0x00000002ff057899 */ /* 0x000fc40008011605 */
[----:B------:R-:W-:Y:S02]  /*2b00*/  UIADD3 UR6, UP0, UPT, UR6, -0x1, URZ ;  /* 0xffffffff06067890 */ /* 0x000fe4000ff1e0ff */
[----:B------:R-:W-:Y:S02]  /*2b10*/  USHF.R.U32.HI UR9, URZ, 0x2, UR13 ;  /* 0x00000002ff097899 */ /* 0x000fe4000801160d */
[----:B------:R-:W-:Y:S02]  /*2b20*/  UIADD3.X UR7, UPT, UPT, URZ, -0x1, URZ, UP0, !UPT ;  /* 0xffffffffff077890 */ /* 0x000fe400087fe4ff */
[----:B------:R-:W-:Y:S01]  /*2b30*/  UISETP.GE.U32.AND UP0, UPT, UR6, 0x3, UPT ;  /* 0x000000030600788c */ /* 0x000fe2000bf06070 */
[----:B------:R-:W1:Y:S01]  /*2b40*/  I2F.U64 R12, UR4 ;  /* 0x00000004000c7d12 */ /* 0x000e620008301000 */
[----:B------:R-:W-:Y:S02]  /*2b50*/  ULOP3.LUT UR8, UR8, 0xfffffff8, URZ, 0xc0, !UPT ;  /* 0xfffffff808087892 */ /* 0x000fe4000f8ec0ff */
[----:B------:R-:W-:Y:S01]  /*2b60*/  UISETP.GE.U32.AND.EX UP0, UPT, UR7, URZ, UPT, UP0 ;  /* 0x000000ff0700728c */ /* 0x000fe2000bf06100 */
[----:B--2---:R-:W-:Y:S01]  /*2b70*/  IMAD.WIDE.U32 R8, R13, UR12, R8 ;  /* 0x0000000c0d087c25 */ /* 0x004fe2000f8e0008 */
[----:B------:R-:W-:Y:S01]  /*2b80*/  ULOP3.LUT UR9, UR9, 0x3fffffff, URZ, 0xc0, !UPT ;  /* 0x3fffffff09097892 */ /* 0x000fe2000f8ec0ff */
[----:B------:R-:W-:-:S02]  /*2b90*/  UMOV UR6, URZ ;  /* 0x000000ff00067c82 */ /* 0x000fc40008000000 */
[----:B------:R-:W-:Y:S01]  /*2ba0*/  IMAD R14, R13, UR13, R9 ;  /* 0x0000000d0d0e7c24 */ /* 0x000fe2000f8e0209 */
[----:B------:R-:W-:Y:S01]  /*2bb0*/  IADD3 R15, P0, PT, R8, 0x10, RZ ;  /* 0x00000010080f7810 */ /* 0x000fe20007f1e0ff */
[----:B------:R-:W-:Y:S01]  /*2bc0*/  UMOV UR7, URZ ;  /* 0x000000ff00077c82 */ /* 0x000fe20008000000 */
[----:B------:R-:W-:-:S03]  /*2bd0*/  UMOV UR12, 0x3198c20f ;  /* 0x3198c20f000c7882 */ /* 0x000fc60000000000 */
[----:B-1----:R-:W-:-:S08]  /*2be0*/  IMAD.X R17, RZ, RZ, R14, P0 ;  /* 0x000000ffff117224 */ /* 0x002fd000000e060e */
.L_x_26:
[----:B------:R-:W-:Y:S01]  /*2bf0*/  SHF.R.U32.HI R11, RZ, 0x2, R0 ;  /* 0x00000002ff0b7819 */ /* 0x000fe20000011600 */
[----:B-1----:R-:W1:Y:S03]  /*2c00*/  LDCU.64 UR14, c[0x0][0x390] ;  /* 0x00007200ff0e77ac */ /* 0x002e660008000a00 */
[----:B------:R-:W-:Y:S01]  /*2c10*/  LOP3.LUT R11, R11, R0, RZ, 0x3c, !PT ;  /* 0x000000000b0b7212 */ /* 0x000fe200078e3cff */
[----:B0-----:R-:W-:Y:S01]  /*2c20*/  IMAD.SHL.U32 R0, R3, 0x10, RZ ;  /* 0x0000001003007824 */ /* 0x001fe200078e00ff */
[----:B------:R-:W-:-:S03]  /*2c30*/  UIADD3 UR12, UPT, UPT, UR12, 0x587c5, URZ ;  /* 0x000587c50c0c7890 */ /* 0x000fc6000fffe0ff */
[----:B------:R-:W-:-:S05]  /*2c40*/  IMAD.SHL.U32 R10, R11, 0x2, RZ ;  /* 0x000000020b0a7824 */ /* 0x000fca00078e00ff */
[----:B------:R-:W-:Y:S01]  /*2c50*/  LOP3.LUT R0, R11, R10, R0, 0x96, !PT ;  /* 0x0000000a0b007212 */ /* 0x000fe200078e9600 */
[----:B------:R-:W-:-:S03]  /*2c60*/  IMAD.MOV.U32 R11, RZ, RZ, 0x2f800000 ;  /* 0x2f800000ff0b7424 */ /* 0x000fc600078e00ff */
[----:B------:R-:W-:Y:S01]  /*2c70*/  LOP3.LUT R16, R0, R3, RZ, 0x3c, !PT ;  /* 0x0000000300107212 */ /* 0x000fe200078e3cff */
[----:B-1----:R-:W-:-:S04]  /*2c80*/  USHF.R.U64 UR4, UR14, 0x2, UR15 ;  /* 0x000000020e047899 */ /* 0x002fc8000800120f */
[----:B------:R-:W-:Y:S01]  /*2c90*/  VIADD R0, R16, UR12 ;  /* 0x0000000c10007c36 */ /* 0x000fe20008000000 */
[----:B------:R-:W-:-:S04]  /*2ca0*/  UIADD3 UR4, UP1, UPT, UR4, -0x1, URZ ;  /* 0xffffffff04047890 */ /* 0x000fc8000ff3e0ff */
[----:B------:R-:W-:Y:S01]  /*2cb0*/  I2FP.F32.U32 R0, R0 ;  /* 0x0000000000007245 */ /* 0x000fe20000201000 */
[----:B------:R-:W-:Y:S02]  /*2cc0*/  ULEA.HI.X UR5, UR15, 0xffffffff, URZ, 0x1e, UP1 ;  /* 0xffffffff0f057891 */ /* 0x000fe400088ff4ff */
[----:B------:R-:W-:Y:S02]  /*2cd0*/  UISETP.GE.U32.AND UP1, UPT, UR4, 0x7, UPT ;  /* 0x000000070400788c */ /* 0x000fe4000bf26070 */
[----:B------:R-:W-:Y:S01]  /*2ce0*/  FFMA R11, R0, R11, 1.1641532182693481445e-10 ;  /* 0x2f000000000b7423 */ /* 0x000fe2000000000b */
[----:B------:R-:W-:Y:S01]  /*2cf0*/  IMAD.MOV.U32 R0, RZ, RZ, R4 ;  /* 0x000000ffff007224 */ /* 0x000fe200078e0004 */
[----:B------:R-:W-:Y:S01]  /*2d00*/  UISETP.GE.U32.AND.EX UP1, UPT, UR5, URZ, UPT, UP1 ;  /* 0x000000ff0500728c */ /* 0x000fe2000bf26110 */
[----:B------:R-:W-:Y:S02]  /*2d10*/  IMAD.MOV.U32 R4, RZ, RZ, R5 ;  /* 0x000000ffff047224 */ /* 0x000fe400078e0005 */
[----:B------:R-:W-:Y:S01]  /*2d20*/  FMUL R11, R12, R11 ;  /* 0x0000000b0c0b7220 */ /* 0x000fe20000400000 */
[----:B------:R-:W-:Y:S01]  /*2d30*/  IMAD.MOV.U32 R5, RZ, RZ, R2 ;  /* 0x000000ffff057224 */ /* 0x000fe200078e0002 */
[----:B------:R-:W-:Y:S01]  /*2d40*/  UMOV UR4, URZ ;  /* 0x000000ff00047c82 */ /* 0x000fe20008000000 */
[----:B------:R-:W-:Y:S01]  /*2d50*/  IMAD.MOV.U32 R2, RZ, RZ, R3 ;  /* 0x000000ffff027224 */ /* 0x000fe200078e0003 */
[----:B------:R-:W-:Y:S01]  /*2d60*/  UMOV UR5, URZ ;  /* 0x000000ff00057c82 */ /* 0x000fe20008000000 */
[----:B------:R-:W-:Y:S01]  /*2d70*/  IMAD.MOV.U32 R3, RZ, RZ, R16 ;  /* 0x000000ffff037224 */ /* 0x000fe200078e0010 */
[----:B------:R-:W0:Y:S01]  /*2d80*/  F2I.U64.TRUNC R10, R11 ;  /* 0x0000000b000a7311 */ /* 0x000e22000020d800 */
[----:B--2---:R-:W-:Y:S05]  /*2d90*/  BRA.U !UP1, `(.L_x_21) ;  /* 0x0000000109607547 */ /* 0x004fea000b800000 */
[C---:B0-----:R-:W-:Y:S01]  /*2da0*/  LEA R16, P0, R10.reuse, R15, 0x2 ;  /* 0x0000000f0a107211 */ /* 0x041fe200078010ff */
[----:B------:R-:W-:Y:S01]  /*2db0*/  IMAD.MOV.U32 R23, RZ, RZ, 0x402df84d ;  /* 0x402df84dff177424 */ /* 0x000fe200078e00ff */
[----:B------:R-:W-:Y:S01]  /*2dc0*/  UMOV UR4, UR8 ;  /* 0x0000000800047c82 */ /* 0x000fe20008000000 */
[----:B------:R-:W-:Y:S01]  /*2dd0*/  UMOV UR5, UR9 ;  /* 0x0000000900057c82 */ /* 0x000fe20008000000 */
[----:B------:R-:W-:-:S09]  /*2de0*/  LEA.HI.X R21, R10, R17, R11, 0x2, P0 ;  /* 0x000000110a157211 */ /* 0x000fd200000f140b */
.L_x_22:
[----:B0-----:R-:W-:Y:S01]  /*2df0*/  IMAD.MOV.U32 R18, RZ, RZ, R16 ;  /* 0x000000ffff127224 */ /* 0x001fe200078e0010 */
[----:B------:R-:W-:Y:S01]  /*2e00*/  UIADD3 UR4, UP1, UPT, UR4, -0x8, URZ ;  /* 0xfffffff804047890 */ /* 0x000fe2000ff3e0ff */
[----:B------:R-:W-:-:S03]  /*2e10*/  IMAD.MOV.U32 R19, RZ, RZ, R21 ;  /* 0x000000ffff137224 */ /* 0x000fc600078e0015 */
[----:B------:R-:W-:Y:S01]  /*2e20*/  UIADD3.X UR5, UPT, UPT, UR5, -0x1, URZ, UP1, !UPT ;  /* 0xffffffff05057890 */ /* 0x000fe20008ffe4ff */
[----:B------:R-:W-:Y:S01]  /*2e30*/  IADD3 R16, P0, PT, R18, 0x20, RZ ;  /* 0x0000002012107810 */ /* 0x000fe20007f1e0ff */
[----:B------:R0:W-:Y:S01]  /*2e40*/  STG.E desc[UR10][R18.64+-0x10], R23 ;  /* 0xfffff01712007986 */ /* 0x0001e2000c10190a */
[----:B------:R-:W-:-:S03]  /*2e50*/  UISETP.NE.U32.AND UP1, UPT, UR4, URZ, UPT ;  /* 0x000000ff0400728c */ /* 0x000fc6000bf25070 */
[----:B------:R0:W-:Y:S01]  /*2e60*/  STG.E desc[UR10][R18.64+-0xc], R23 ;  /* 0xfffff41712007986 */ /* 0x0001e2000c10190a */
[----:B------:R-:W-:Y:S01]  /*2e70*/  UISETP.NE.AND.EX UP1, UPT, UR5, URZ, UPT, UP1 ;  /* 0x000000ff0500728c */ /* 0x000fe2000bf25310 */
[----:B------:R-:W-:Y:S02]  /*2e80*/  IMAD.X R21, RZ, RZ, R19, P0 ;  /* 0x000000ffff157224 */ /* 0x000fe400000e0613 */
[----:B------:R0:W-:Y:S04]  /*2e90*/  STG.E desc[UR10][R18.64+-0x8], R23 ;  /* 0xfffff81712007986 */ /* 0x0001e8000c10190a */
[----:B------:R0:W-:Y:S04]  /*2ea0*/  STG.E desc[UR10][R18.64+-0x4], R23 ;  /* 0xfffffc1712007986 */ /* 0x0001e8000c10190a */
[----:B------:R0:W-:Y:S04]  /*2eb0*/  STG.E desc[UR10][R18.64], R23 ;  /* 0x0000001712007986 */ /* 0x0001e8000c10190a */
[----:B------:R0:W-:Y:S04]  /*2ec0*/  STG.E desc[UR10][R18.64+0x4], R23 ;  /* 0x0000041712007986 */ /* 0x0001e8000c10190a */
[----:B------:R0:W-:Y:S04]  /*2ed0*/  STG.E desc[UR10][R18.64+0x8], R23 ;  /* 0x0000081712007986 */ /* 0x0001e8000c10190a */
[----:B------:R0:W-:Y:S01]  /*2ee0*/  STG.E desc[UR10][R18.64+0xc], R23 ;  /* 0x00000c1712007986 */ /* 0x0001e2000c10190a */
[----:B------:R-:W-:Y:S05]  /*2ef0*/  BRA.U UP1, `(.L_x_22) ;  /* 0xfffffffd01bc7547 */ /* 0x000fea000b83ffff */
[----:B------:R-:W-:Y:S01]  /*2f00*/  UMOV UR4, UR8 ;  /* 0x0000000800047c82 */ /* 0x000fe20008000000 */
[----:B------:R-:W-:-:S05]  /*2f10*/  UMOV UR5, UR9 ;  /* 0x0000000900057c82 */ /* 0x000fca0008000000 */
.L_x_21:
[----:B------:R-:W-:-:S09]  /*2f20*/  ULOP3.LUT UP1, URZ, UR14, 0x1c, URZ, 0xc0, !UPT ;  /* 0x0000001c0eff7892 */ /* 0x000fd2000f82c0ff */
[----:B------:R-:W-:Y:S05]  /*2f30*/  BRA.U !UP1, `(.L_x_23) ;  /* 0x0000000109907547 */ /* 0x000fea000b800000 */
[----:B------:R-:W-:-:S04]  /*2f40*/  ULOP3.LUT UR13, UR14, 0xc, URZ, 0xc0, !UPT ;  /* 0x0000000c0e0d7892 */ /* 0x000fc8000f8ec0ff */
[----:B------:R-:W-:-:S04]  /*2f50*/  UISETP.NE.U32.AND UP1, UPT, UR13, URZ, UPT ;  /* 0x000000ff0d00728c */ /* 0x000fc8000bf25070 */
[----:B------:R-:W-:Y:S01]  /*2f60*/  UISETP.NE.AND.EX UP1, UPT, URZ, URZ, UPT, UP1 ;  /* 0x000000ffff00728c */ /* 0x000fe2000bf25310 */
[----:B------:R-:W-:Y:S10]  /*2f70*/  BRA.U !UP0, `(.L_x_24) ;  /* 0x00000001082c7547 */ /* 0x000ff4000b800000 */
[----:B0-----:R-:W-:Y:S01]  /*2f80*/  IADD3 R19, P0, PT, R10, UR4, RZ ;  /* 0x000000040a137c10 */ /* 0x001fe2000ff1e0ff */
[----:B------:R-:W-:Y:S01]  /*2f90*/  IMAD.MOV.U32 R21, RZ, RZ, 0x402df84d ;  /* 0x402df84dff157424 */ /* 0x000fe200078e00ff */
[----:B------:R-:W-:Y:S02]  /*2fa0*/  UIADD3 UR4, UP2, UPT, UR4, 0x4, URZ ;  /* 0x0000000404047890 */ /* 0x000fe4000ff5e0ff */
[----:B------:R-:W-:Y:S02]  /*2fb0*/  IADD3.X R16, PT, PT, R11, UR5, RZ, P0, !PT ;  /* 0x000000050b107c10 */ /* 0x000fe400087fe4ff */
[----:B------:R-:W-:Y:S01]  /*2fc0*/  LEA R18, P0, R19, R8, 0x2 ;  /* 0x0000000813127211 */ /* 0x000fe200078010ff */
[----:B------:R-:W-:-:S03]  /*2fd0*/  UIADD3.X UR5, UPT, UPT, URZ, UR5, URZ, UP2, !UPT ;  /* 0x00000005ff057290 */ /* 0x000fc600097fe4ff */
[----:B------:R-:W-:-:S05]  /*2fe0*/  LEA.HI.X R19, R19, R14, R16, 0x2, P0 ;  /* 0x0000000e13137211 */ /* 0x000fca00000f1410 */
[----:B------:R1:W-:Y:S04]  /*2ff0*/  STG.E desc[UR10][R18.64], R21 ;  /* 0x0000001512007986 */ /* 0x0003e8000c10190a */
[----:B------:R1:W-:Y:S04]  /*3000*/  STG.E desc[UR10][R18.64+0x4], R21 ;  /* 0x0000041512007986 */ /* 0x0003e8000c10190a */
[----:B------:R1:W-:Y:S04]  /*3010*/  STG.E desc[UR10][R18.64+0x8], R21 ;  /* 0x0000081512007986 */ /* 0x0003e8000c10190a */
[----:B------:R1:W-:Y:S02]  /*3020*/  STG.E desc[UR10][R18.64+0xc], R21 ;  /* 0x00000c1512007986 */ /* 0x0003e4000c10190a */
.L_x_24:
[----:B------:R-:W-:Y:S05]  /*3030*/  BRA.U !UP1, `(.L_x_23) ;  /* 0x0000000109507547 */ /* 0x000fea000b800000 */
[----:B------:R-:W-:Y:S02]  /*3040*/  UISETP.NE.U32.AND UP1, UPT, UR13, 0x4, UPT ;  /* 0x000000040d00788c */ /* 0x000fe4000bf25070 */
[----:B------:R-:W-:Y:S02]  /*3050*/  ULOP3.LUT UP2, URZ, UR14, 0x4, URZ, 0xc0, !UPT ;  /* 0x000000040eff7892 */ /* 0x000fe4000f84c0ff */
[----:B------:R-:W-:-:S09]  /*3060*/  UISETP.NE.AND.EX UP1, UPT, URZ, URZ, UPT, UP1 ;  /* 0x000000ffff00728c */ /* 0x000fd2000bf25310 */
[----:B------:R-:W-:Y:S05]  /*3070*/  BRA.U !UP1, `(.L_x_25) ;  /* 0x0000000109247547 */ /* 0x000fea000b800000 */
[----:B01----:R-:W-:Y:S01]  /*3080*/  IADD3 R19, P0, PT, R10, UR4, RZ ;  /* 0x000000040a137c10 */ /* 0x003fe2000ff1e0ff */
[----:B------:R-:W-:Y:S01]  /*3090*/  IMAD.MOV.U32 R21, RZ, RZ, 0x402df84d ;  /* 0x402df84dff157424 */ /* 0x000fe200078e00ff */
[----:B------:R-:W-:Y:S02]  /*30a0*/  UIADD3 UR4, UP1, UPT, UR4, 0x2, URZ ;  /* 0x0000000204047890 */ /* 0x000fe4000ff3e0ff */
[----:B------:R-:W-:Y:S02]  /*30b0*/  IADD3.X R16, PT, PT, R11, UR5, RZ, P0, !PT ;  /* 0x000000050b107c10 */ /* 0x000fe400087fe4ff */
[----:B------:R-:W-:Y:S01]  /*30c0*/  LEA R18, P0, R19, R8, 0x2 ;  /* 0x0000000813127211 */ /* 0x000fe200078010ff */
[----:B------:R-:W-:-:S03]  /*30d0*/  UIADD3.X UR5, UPT, UPT, URZ, UR5, URZ, UP1, !UPT ;  /* 0x00000005ff057290 */ /* 0x000fc60008ffe4ff */
[----:B------:R-:W-:-:S05]  /*30e0*/  LEA.HI.X R19, R19, R14, R16, 0x2, P0 ;  /* 0x0000000e13137211 */ /* 0x000fca00000f1410 */
[----:B------:R2:W-:Y:S04]  /*30f0*/  STG.E desc[UR10][R18.64], R21 ;  /* 0x0000001512007986 */ /* 0x0005e8000c10190a */
[----:B------:R2:W-:Y:S02]  /*3100*/  STG.E desc[UR10][R18.64+0x4], R21 ;  /* 0x0000041512007986 */ /* 0x0005e4000c10190a */
.L_x_25:
[----:B------:R-:W-:Y:S05]  /*3110*/  BRA.U !UP2, `(.L_x_23) ;  /* 0x000000010a187547 */ /* 0x000fea000b800000 */
[----:B012---:R-:W-:-:S04]  /*3120*/  IADD3 R19, P0, PT, R10, UR4, RZ ;  /* 0x000000040a137c10 */ /* 0x007fc8000ff1e0ff */
[----:B------:R-:W-:Y:S02]  /*3130*/  IADD3.X R11, PT, PT, R11, UR5, RZ, P0, !PT ;  /* 0x000000050b0b7c10 */ /* 0x000fe400087fe4ff */
[----:B------:R-:W-:-:S04]  /*3140*/  LEA R10, P0, R19, R8, 0x2 ;  /* 0x00000008130a7211 */ /* 0x000fc800078010ff */
[----:B------:R-:W-:Y:S01]  /*3150*/  LEA.HI.X R11, R19, R14, R11, 0x2, P0 ;  /* 0x0000000e130b7211 */ /* 0x000fe200000f140b */
[----:B------:R-:W-:-:S05]  /*3160*/  IMAD.MOV.U32 R19, RZ, RZ, 0x402df84d ;  /* 0x402df84dff137424 */ /* 0x000fca00078e00ff */
[----:B------:R3:W-:Y:S03]  /*3170*/  STG.E desc[UR10][R10.64], R19 ;  /* 0x000000130a007986 */ /* 0x0007e6000c10190a */
.L_x_23:
[----:B------:R-:W-:-:S04]  /*3180*/  UIADD3 UR6, UP1, UPT, UR6, 0x1, URZ ;  /* 0x0000000106067890 */ /* 0x000fc8000ff3e0ff */
[----:B------:R-:W-:Y:S02]  /*3190*/  UIADD3.X UR7, UPT, UPT, URZ, UR7, URZ, UP1, !UPT ;  /* 0x00000007ff077290 */ /* 0x000fe40008ffe4ff */
[----:B------:R-:W-:-:S04]  /*31a0*/  ISETP.LE.U32.AND P0, PT, R6, UR6, PT ;  /* 0x0000000606007c0c */ /* 0x000fc8000bf03070 */
[----:B0--3--:R-:W-:-:S05]  /*31b0*/  IMAD.U32 R11, RZ, RZ, UR7 ;  /* 0x00000007ff0b7e24 */ /* 0x009fca000f8e00ff */
[----:B------:R-:W-:-:S13]  /*31c0*/  ISETP.GE.U32.AND.EX P0, PT, R11, R7, PT, P0 ;  /* 0x000000070b00720c */ /* 0x000fda0003f06100 */
[----:B------:R-:W-:Y:S05]  /*31d0*/  @!P0 BRA `(.L_x_26) ;  /* 0xfffffff800848947 */ /* 0x000fea000383ffff */
.L_x_16:
[----:B------:R-:W3:Y:S01]  /*31e0*/  LDCU.64 UR8, c[0x0][0x398] ;  /* 0x00007300ff0877ac */ /* 0x000ee20008000a00 */
[----:B------:R-:W0:Y:S01]  /*31f0*/  LDCU.64 UR12, c[0x0][0x388] ;  /* 0x00007100ff0c77ac */ /* 0x000e220008000a00 */
[----:B---3--:R-:W-:Y:S02]  /*3200*/  UIMAD UR7, UR7, UR8, URZ ;  /* 0x00000008070772a4 */ /* 0x008fe4000f8e02ff */
[----:B------:R-:W-:Y:S02]  /*3210*/  UIMAD.WIDE.U32 UR4, UR6, UR8, URZ ;  /* 0x00000008060472a5 */ /* 0x000fe4000f8e00ff */
[----:B------:R-:W-:Y:S01]  /*3220*/  UIMAD UR6, UR6, UR9, UR7 ;  /* 0x00000009060672a4 */ /* 0x000fe2000f8e0207 */
[----:B0-2---:R-:W-:-:S03]  /*3230*/  LEA R4, P0, R13, UR12, 0x3 ;  /* 0x0000000c0d047c11 */ /* 0x005fc6000f8018ff */
[----:B------:R-:W-:Y:S02]  /*3240*/  UIADD3 UR6, UPT, UPT, UR5, UR6, URZ ;  /* 0x0000000605067290 */ /* 0x000fe4000fffe0ff */
[----:B------:R-:W-:Y:S01]  /*3250*/  IMAD.U32 R3, RZ, RZ, UR5 ;  /* 0x00000005ff037e24 */ /* 0x000fe2000f8e00ff */
[----:B------:R-:W-:Y:S01]  /*3260*/  LEA.HI.X R5, R13, UR13, RZ, 0x3, P0 ;  /* 0x0000000d0d057c11 */ /* 0x000fe200080f1cff */
[----:B------:R-:W-:Y:S02]  /*3270*/  IMAD.U32 R2, RZ, RZ, UR4 ;  /* 0x00000004ff027e24 */ /* 0x000fe4000f8e00ff */
[----:B------:R-:W-:-:S05]  /*3280*/  IMAD.U32 R3, RZ, RZ, UR6 ;  /* 0x00000006ff037e24 */ /* 0x000fca000f8e00ff */
[----:B------:R-:W-:Y:S01]  /*3290*/  STG.E.64 desc[UR10][R4.64], R2 ;  /* 0x0000000204007986 */ /* 0x000fe2000c101b0a */
[----:B------:R-:W-:Y:S05]  /*32a0*/  EXIT ;  /* 0x000000000000794d */ /* 0x000fea0003800000 */
        .weak           $__internal_0_$__cuda_sm20_div_u64
        .type           $__internal_0_$__cuda_sm20_div_u64,@function
        .size           $__internal_0_$__cuda_sm20_div_u64,(.L_x_28 - $__internal_0_$__cuda_sm20_div_u64)
$__internal_0_$__cuda_sm20_div_u64:
[----:B------:R-:W0:Y:S01]  /*32b0*/  LDCU.64 UR4, c[0x0][0x398] ;  /* 0x00007300ff0477ac */ /* 0x000e220008000a00 */
[----:B------:R-:W1:Y:S01]  /*32c0*/  LDC.64 R6, c[0x0][0x398] ;  /* 0x0000e600ff067b82 */ /* 0x000e620000000a00 */
[----:B0-----:R-:W0:Y:S08]  /*32d0*/  I2F.U64.RP R9, UR4 ;  /* 0x0000000400097d12 */ /* 0x001e300008309000 */
[----:B0-----:R-:W0:Y:S02]  /*32e0*/  MUFU.RCP R9, R9 ;  /* 0x0000000900097308 */ /* 0x001e240000001000 */
[----:B0-----:R-:W-:-:S06]  /*32f0*/  VIADD R12, R9, 0x1ffffffe ;  /* 0x1ffffffe090c7836 */ /* 0x001fcc0000000000 */
[----:B------:R-:W1:Y:S02]  /*3300*/  F2I.U64.TRUNC R12, R12 ;  /* 0x0000000c000c7311 */ /* 0x000e64000020d800 */
[----:B-1----:R-:W-:-:S04]  /*3310*/  IMAD.WIDE.U32 R10, R12, R6, RZ ;  /* 0x000000060c0a7225 */ /* 0x002fc800078e00ff */
[----:B------:R-:W-:Y:S01]  /*3320*/  IMAD R11, R12, R7, R11 ;  /* 0x000000070c0b7224 */ /* 0x000fe200078e020b */
[----:B------:R-:W-:-:S03]  /*3330*/  IADD3 R15, P0, PT, RZ, -R10, RZ ;  /* 0x8000000aff0f7210 */ /* 0x000fc60007f1e0ff */
[----:B------:R-:W-:Y:S02]  /*3340*/  IMAD R11, R13, R6, R11 ;  /* 0x000000060d0b7224 */ /* 0x000fe400078e020b */
[----:B------:R-:W-:-:S04]  /*3350*/  IMAD.HI.U32 R10, R12, R15, RZ ;  /* 0x0000000f0c0a7227 */ /* 0x000fc800078e00ff */
[----:B------:R-:W-:Y:S02]  /*3360*/  IMAD.X R17, RZ, RZ, ~R11, P0 ;  /* 0x000000ffff117224 */ /* 0x000fe400000e0e0b */
[----:B------:R-:W-:Y:S02]  /*3370*/  IMAD.MOV.U32 R11, RZ, RZ, R12 ;  /* 0x000000ffff0b7224 */ /* 0x000fe400078e000c */
[-C--:B------:R-:W-:Y:S02]  /*3380*/  IMAD R19, R13, R17.reuse, RZ ;  /* 0x000000110d137224 */ /* 0x080fe400078e02ff */
[----:B------:R-:W-:-:S04]  /*3390*/  IMAD.WIDE.U32 R10, P0, R12, R17, R10 ;  /* 0x000000110c0a7225 */ /* 0x000fc8000780000a */
[----:B------:R-:W-:-:S04]  /*33a0*/  IMAD.HI.U32 R9, R13, R17, RZ ;  /* 0x000000110d097227 */ /* 0x000fc800078e00ff */
[----:B------:R-:W-:-:S04]  /*33b0*/  IMAD.HI.U32 R10, P1, R13, R15, R10 ;  /* 0x0000000f0d0a7227 */ /* 0x000fc8000782000a */
[----:B------:R-:W-:Y:S01]  /*33c0*/  IMAD.X R9, R9, 0x1, R13, P0 ;  /* 0x0000000109097824 */ /* 0x000fe200000e060d */
[----:B------:R-:W-:-:S04]  /*33d0*/  IADD3 R11, P2, PT, R19, R10, RZ ;  /* 0x0000000a130b7210 */ /* 0x000fc80007f5e0ff */
[----:B------:R-:W-:Y:S01]  /*33e0*/  IADD3.X R9, PT, PT, RZ, RZ, R9, P2, P1 ;  /* 0x000000ffff097210 */ /* 0x000fe200017e2409 */
[----:B------:R-:W-:-:S04]  /*33f0*/  IMAD.WIDE.U32 R12, R11, R6, RZ ;  /* 0x000000060b0c7225 */ /* 0x000fc800078e00ff */
[----:B------:R-:W-:Y:S01]  /*3400*/  IMAD R10, R11, R7, R13 ;  /* 0x000000070b0a7224 */ /* 0x000fe200078e020d */
[----:B------:R-:W-:Y:S02]  /*3410*/  IADD3 R15, P0, PT, RZ, -R12, RZ ;  /* 0x8000000cff0f7210 */ /* 0x000fe40007f1e0ff */
[----:B------:R-:W0:Y:S01]  /*3420*/  LDC.64 R12, c[0x0][0x390] ;  /* 0x0000e400ff0c7b82 */ /* 0x000e220000000a00 */
[----:B------:R-:W-:Y:S02]  /*3430*/  IMAD R14, R9, R6, R10 ;  /* 0x00000006090e7224 */ /* 0x000fe400078e020a */
[----:B------:R-:W-:-:S04]  /*3440*/  IMAD.HI.U32 R10, R11, R15, RZ ;  /* 0x0000000f0b0a7227 */ /* 0x000fc800078e00ff */
[----:B------:R-:W-:-:S04]  /*3450*/  IMAD.X R14, RZ, RZ, ~R14, P0 ;  /* 0x000000ffff0e7224 */ /* 0x000fc800000e0e0e */
[----:B------:R-:W-:-:S04]  /*3460*/  IMAD.WIDE.U32 R10, P0, R11, R14, R10 ;  /* 0x0000000e0b0a7225 */ /* 0x000fc8000780000a */
[C---:B------:R-:W-:Y:S02]  /*3470*/  IMAD R17, R9.reuse, R14, RZ ;  /* 0x0000000e09117224 */ /* 0x040fe400078e02ff */
[----:B------:R-:W-:-:S04]  /*3480*/  IMAD.HI.U32 R10, P1, R9, R15, R10 ;  /* 0x0000000f090a7227 */ /* 0x000fc8000782000a */
[----:B------:R-:W-:Y:S01]  /*3490*/  IMAD.HI.U32 R14, R9, R14, RZ ;  /* 0x0000000e090e7227 */ /* 0x000fe200078e00ff */
[----:B------:R-:W-:-:S03]  /*34a0*/  IADD3 R15, P2, PT, R17, R10, RZ ;  /* 0x0000000a110f7210 */ /* 0x000fc60007f5e0ff */
[----:B------:R-:W-:Y:S02]  /*34b0*/  IMAD.X R9, R14, 0x1, R9, P0 ;  /* 0x000000010e097824 */ /* 0x000fe400000e0609 */
[----:B0-----:R-:W-:-:S03]  /*34c0*/  IMAD.HI.U32 R10, R15, R12, RZ ;  /* 0x0000000c0f0a7227 */ /* 0x001fc600078e00ff */
[----:B------:R-:W-:Y:S01]  /*34d0*/  IADD3.X R9, PT, PT, RZ, RZ, R9, P2, P1 ;  /* 0x000000ffff097210 */ /* 0x000fe200017e2409 */
[----:B------:R-:W-:Y:S02]  /*34e0*/  IMAD.MOV.U32 R11, RZ, RZ, RZ ;  /* 0x000000ffff0b7224 */ /* 0x000fe400078e00ff */
[----:B------:R-:W-:-:S04]  /*34f0*/  IMAD.WIDE.U32 R10, R15, R13, R10 ;  /* 0x0000000d0f0a7225 */ /* 0x000fc800078e000a */
[C---:B------:R-:W-:Y:S02]  /*3500*/  IMAD R15, R9.reuse, R13, RZ ;  /* 0x0000000d090f7224 */ /* 0x040fe400078e02ff */
[----:B------:R-:W-:-:S04]  /*3510*/  IMAD.HI.U32 R10, P0, R9, R12, R10 ;  /* 0x0000000c090a7227 */ /* 0x000fc8000780000a */
[----:B------:R-:W-:Y:S01]  /*3520*/  IMAD.HI.U32 R9, R9, R13, RZ ;  /* 0x0000000d09097227 */ /* 0x000fe200078e00ff */
[----:B------:R-:W-:-:S03]  /*3530*/  IADD3 R15, P1, PT, R15, R10, RZ ;  /* 0x0000000a0f0f7210 */ /* 0x000fc60007f3e0ff */
[----:B------:R-:W-:Y:S02]  /*3540*/  IMAD.X R9, RZ, RZ, R9, P0 ;  /* 0x000000ffff097224 */ /* 0x000fe400000e0609 */
[----:B------:R-:W-:-:S04]  /*3550*/  IMAD.WIDE.U32 R10, R15, R6, RZ ;  /* 0x000000060f0a7225 */ /* 0x000fc800078e00ff */
[----:B------:R-:W-:Y:S01]  /*3560*/  IMAD.X R9, RZ, RZ, R9, P1 ;  /* 0x000000ffff097224 */ /* 0x000fe200008e0609 */
[----:B------:R-:W-:Y:S01]  /*3570*/  IADD3 R17, P1, PT, -R10, R12, RZ ;  /* 0x0000000c0a117210 */ /* 0x000fe20007f3e1ff */
[C---:B------:R-:W-:Y:S01]  /*3580*/  IMAD R11, R15.reuse, R7, R11 ;  /* 0x000000070f0b7224 */ /* 0x040fe200078e020b */
[----:B------:R-:W-:Y:S02]  /*3590*/  IADD3 R12, P2, PT, R15, 0x1, RZ ;  /* 0x000000010f0c7810 */ /* 0x000fe40007f5e0ff */
[-C--:B------:R-:W-:Y:S01]  /*35a0*/  ISETP.GE.U32.AND P0, PT, R17, R6.reuse, PT ;  /* 0x000000061100720c */ /* 0x080fe20003f06070 */
[----:B------:R-:W-:-:S04]  /*35b0*/  IMAD R10, R9, R6, R11 ;  /* 0x00000006090a7224 */ /* 0x000fc800078e020b */
[----:B------:R-:W-:Y:S01]  /*35c0*/  IMAD.X R16, R13, 0x1, ~R10, P1 ;  /* 0x000000010d107824 */ /* 0x000fe200008e0e0a */
[----:B------:R-:W-:Y:S01]  /*35d0*/  IADD3 R13, P1, PT, R17, -R6, RZ ;  /* 0x80000006110d7210 */ /* 0x000fe20007f3e0ff */
[----:B------:R-:W-:-:S03]  /*35e0*/  IMAD.X R10, RZ, RZ, R9, P2 ;  /* 0x000000ffff0a7224 */ /* 0x000fc600010e0609 */
[C---:B------:R-:W-:Y:S01]  /*35f0*/  ISETP.GE.U32.AND.EX P0, PT, R16.reuse, R7, PT, P0 ;  /* 0x000000071000720c */ /* 0x040fe20003f06100 */
[----:B------:R-:W-:Y:S01]  /*3600*/  IMAD.X R14, R16, 0x1, ~R7, P1 ;  /* 0x00000001100e7824 */ /* 0x000fe200008e0e07 */
[----:B------:R-:W-:Y:S02]  /*3610*/  ISETP.NE.U32.AND P1, PT, R6, RZ, PT ;  /* 0x000000ff0600720c */ /* 0x000fe40003f25070 */
[----:B------:R-:W-:Y:S02]  /*3620*/  SEL R13, R13, R17, P0 ;  /* 0x000000110d0d7207 */ /* 0x000fe40000000000 */
[----:B------:R-:W-:Y:S02]  /*3630*/  SEL R12, R12, R15, P0 ;  /* 0x0000000f0c0c7207 */ /* 0x000fe40000000000 */
[----:B------:R-:W-:Y:S02]  /*3640*/  SEL R14, R14, R16, P0 ;  /* 0x000000100e0e7207 */ /* 0x000fe40000000000 */
[----:B------:R-:W-:-:S02]  /*3650*/  SEL R11, R10, R9, P0 ;  /* 0x000000090a0b7207 */ /* 0x000fc40000000000 */
[----:B------:R-:W-:Y:S02]  /*3660*/  ISETP.GE.U32.AND P0, PT, R13, R6, PT ;  /* 0x000000060d00720c */ /* 0x000fe40003f06070 */
[----:B------:R-:W-:Y:S02]  /*3670*/  IADD3 R9, P2, PT, R12, 0x1, RZ ;  /* 0x000000010c097810 */ /* 0x000fe40007f5e0ff */
[----:B------:R-:W-:Y:S02]  /*3680*/  ISETP.GE.U32.AND.EX P0, PT, R14, R7, PT, P0 ;  /* 0x000000070e00720c */ /* 0x000fe40003f06100 */
[----:B------:R-:W-:Y:S01]  /*3690*/  ISETP.NE.AND.EX P1, PT, R7, RZ, PT, P1 ;  /* 0x000000ff0700720c */ /* 0x000fe20003f25310 */
[----:B------:R-:W-:Y:S01]  /*36a0*/  IMAD.X R10, RZ, RZ, R11, P2 ;  /* 0x000000ffff0a7224 */ /* 0x000fe200010e060b */
[----:B------:R-:W-:Y:S01]  /*36b0*/  SEL R6, R9, R12, P0 ;  /* 0x0000000c09067207 */ /* 0x000fe20000000000 */
[----:B------:R-:W-:-:S03]  /*36c0*/  IMAD.MOV.U32 R9, RZ, RZ, 0x0 ;  /* 0x00000000ff097424 */ /* 0x000fc600078e00ff */
[----:B------:R-:W-:Y:S02]  /*36d0*/  SEL R7, R10, R11, P0 ;  /* 0x0000000b0a077207 */ /* 0x000fe40000000000 */
[----:B------:R-:W-:Y:S02]  /*36e0*/  SEL R6, R6, 0xffffffff, P1 ;  /* 0xffffffff06067807 */ /* 0x000fe40000800000 */
[----:B------:R-:W-:Y:S01]  /*36f0*/  SEL R7, R7, 0xffffffff, P1 ;  /* 0xffffffff07077807 */ /* 0x000fe20000800000 */
[----:B------:R-:W-:Y:S06]  /*3700*/  RET.REL.NODEC R8 `(_Z12kernel_dummyPcPmmm) ;  /* 0xffffffc8083c7950 */ /* 0x000fec0003c3ffff */
.L_x_27:
        /* <DEDUP_REMOVED lines=15> */
.L_x_28:


//--------------------- .nv.global.init           --------------------------
	.section	.nv.global.init,"aw",@progbits
	.align	4
.nv.global.init:
	.type		mrg32k3aM1SubSeq,@object
	.size		mrg32k3aM1SubSeq,(mrg32k3aM2SubSeq - mrg32k3aM1SubSeq)
mrg32k3aM1SubSeq:
        /*0000*/ 	.byte	0x0b, 0xcc, 0xee, 0x04, 0x73, 0x29, 0x8b, 0x6f, 0xf6, 0x53, 0x03, 0xf6, 0x23, 0xf6, 0xea, 0xda
        /* <DEDUP_REMOVED lines=125> */
	.type		mrg32k3aM2SubSeq,@object
	.size		mrg32k3aM2SubSeq,(mrg32k3aM1 - mrg32k3aM2SubSeq)
mrg32k3aM2SubSeq:
        /* <DEDUP_REMOVED lines=126> */
	.type		mrg32k3aM1,@object
	.size		mrg32k3aM1,(mrg32k3aM1Seq - mrg32k3aM1)
mrg32k3aM1:
        /* <DEDUP_REMOVED lines=144> */
	.type		mrg32k3aM1Seq,@object
	.size		mrg32k3aM1Seq,(mrg32k3aM2 - mrg32k3aM1Seq)
mrg32k3aM1Seq:
        /* <DEDUP_REMOVED lines=144> */
	.type		mrg32k3aM2,@object
	.size		mrg32k3aM2,(mrg32k3aM2Seq - mrg32k3aM2)
mrg32k3aM2:
        /* <DEDUP_REMOVED lines=144> */
	.type		mrg32k3aM2Seq,@object
	.size		mrg32k3aM2Seq,(precalc_xorwow_matrix - mrg32k3aM2Seq)
mrg32k3aM2Seq:
        /* <DEDUP_REMOVED lines=144> */
	.type		precalc_xorwow_matrix,@object
	.size		precalc_xorwow_matrix,(precalc_xorwow_offset_matrix - precalc_xorwow_matrix)
precalc_xorwow_matrix:
        /* <DEDUP_REMOVED lines=6400> */
	.type		precalc_xorwow_offset_matrix,@object
	.size		precalc_xorwow_offset_matrix,(.L_1 - precalc_xorwow_offset_matrix)
precalc_xorwow_offset_matrix:
        /* <DEDUP_REMOVED lines=6400> */
.L_1:


//--------------------- .nv.shared._Z14kernel_sum_retPm --------------------------
	.section	.nv.shared._Z14kernel_sum_retPm,"aw",@nobits
	.sectionflags	@""
	.align	16
	.zero		1024


//--------------------- .nv.shared.reserved.0     --------------------------
	.section	.nv.shared.reserved.0,"aw",@nobits
	.weak		__nv_reservedSMEM_offset_0_alias
	.size		__nv_reservedSMEM_offset_0_alias, 0, 64
	.other		__nv_reservedSMEM_offset_0_alias,@"STO_CUDA_RESERVED_SHARED STV_DEFAULT"
__nv_reservedSMEM_offset_0_alias:
	.zero		0
	.zero		64


//--------------------- .nv.shared._Z12kernel_dummyPcPmmm --------------------------
	.section	.nv.shared._Z12kernel_dummyPcPmmm,"aw",@nobits
	.sectionflags	@""
	.align	16
	.zero		1024


//--------------------- .nv.constant0._Z14kernel_sum_retPm --------------------------
	.section	.nv.constant0._Z14kernel_sum_retPm,"a",@progbits
	.sectionflags	@""
	.align	4
.nv.constant0._Z14kernel_sum_retPm:
	.zero		904


//--------------------- .nv.constant0._Z12kernel_dummyPcPmmm --------------------------
	.section	.nv.constant0._Z12kernel_dummyPcPmmm,"a",@progbits
	.sectionflags	@""
	.align	4
.nv.constant0._Z12kernel_dummyPcPmmm:
	.zero		928


//--------------------- SYMBOLS --------------------------

	.type		.nv.reservedSmem.offset0,@object
	.size		.nv.reservedSmem.offset0,0x4
	.type		.nv.reservedSmem.cap,@object
	.size		.nv.reservedSmem.cap,0x4
